	.target	sm_90a

	.elftype	@"ET_EXEC"


//--------------------- .note.nv.tkinfo           --------------------------
	.section	.note.nv.tkinfo,"",@"SHT_NOTE"
	.sectionflags	@"SHF_NOTE_NV_TKINFO"
	.tkinfo
        /*0018*/ 	.word	0x00000002
        /*0030*/ 	.string	""
        /*0030*/ 	.string	"ptxas"
        /*0030*/ 	.string	"Cuda compilation tools, release 13.0, V13.0.88"
        /*0030*/ 	.string	"Build cuda_13.0.r13.0/compiler.36424714_0"
        /*0030*/ 	.string	"-arch sm_90a -m 64 "



//--------------------- .note.nv.cuinfo           --------------------------
	.section	.note.nv.cuinfo,"",@"SHT_NOTE"
	.sectionflags	@"SHF_NOTE_NV_CUINFO"
        /*0018*/ 	.short	0x0002
        /*001a*/ 	.short	0x005a
        /*001c*/ 	.short	0x0082
	.zero		2


//--------------------- .nv.info                  --------------------------
	.section	.nv.info,"",@"SHT_CUDA_INFO"
	.align	4


	//----- nvinfo : EIATTR_REGCOUNT
	.align		4
        /*0000*/ 	.byte	0x04, 0x2f
        /*0002*/ 	.short	(.L_15 - .L_14)
	.align		4
.L_14:
        /*0004*/ 	.word	index@(_ZN7cutlass13device_kernelINS_4gemm6kernel13GemmUniversalIN4cute5tupleIJiiiiEEENS1_10collective13CollectiveMmaINS1_34MainloopSm90TmaGmmaWarpSpecializedILi4ENS5_IJNS4_1CILi2EEESB_NSA_ILi1EEEEEENS1_35KernelTmaWarpSpecializedCooperativeEEENS5_IJNSA_ILi128EEENSA_ILi64EEESG_EEENS_10bfloat16_tENS5_IJlSC_lEEESJ_SK_NS4_8TiledMMAINS4_8MMA_AtomIJNS4_4SM904GMMA27MMA_64x64x16_F32BF16BF16_SSILNSO_5MajorE0ELSQ_0ELNSO_7ScaleInE1ELSR_1EEEEEENS4_6LayoutINS5_IJSB_SC_SC_EEENS5_IJSC_NSA_ILi0EEESW_EEEEENS5_IJNS4_10UnderscoreESZ_SZ_EEEEENS4_23SM90_TMA_LOAD_MULTICASTENS4_14ComposedLayoutINS4_7SwizzleILi3ELi4ELi3EEENS4_18smem_ptr_flag_bitsILi16EEENSU_INS5_IJNSA_ILi8EEESH_EEENS5_IJSH_SC_EEEEEEEvNS4_8identityES12_S1C_vS1D_EENS_8epilogue10collective6detail29Sm90TmaWarpSpecializedAdapterINS1G_15DefaultEpilogueISJ_SK_SK_NS1F_6thread17LinearCombinationISJ_Li1EffLNS1K_9ScaleType4KindE0ELNS_15FloatRoundStyleE2ESJ_EENS1_15EpilogueDefaultEEEEEvvEEEEvNT_6ParamsE)
        /*0008*/ 	.word	0x000000a8


	//----- nvinfo : EIATTR_FRAME_SIZE
	.align		4
.L_15:
        /*000c*/ 	.byte	0x04, 0x11
        /*000e*/ 	.short	(.L_17 - .L_16)
	.align		4
.L_16:
        /*0010*/ 	.word	index@(_ZN7cutlass13device_kernelINS_4gemm6kernel13GemmUniversalIN4cute5tupleIJiiiiEEENS1_10collective13CollectiveMmaINS1_34MainloopSm90TmaGmmaWarpSpecializedILi4ENS5_IJNS4_1CILi2EEESB_NSA_ILi1EEEEEENS1_35KernelTmaWarpSpecializedCooperativeEEENS5_IJNSA_ILi128EEENSA_ILi64EEESG_EEENS_10bfloat16_tENS5_IJlSC_lEEESJ_SK_NS4_8TiledMMAINS4_8MMA_AtomIJNS4_4SM904GMMA27MMA_64x64x16_F32BF16BF16_SSILNSO_5MajorE0ELSQ_0ELNSO_7ScaleInE1ELSR_1EEEEEENS4_6LayoutINS5_IJSB_SC_SC_EEENS5_IJSC_NSA_ILi0EEESW_EEEEENS5_IJNS4_10UnderscoreESZ_SZ_EEEEENS4_23SM90_TMA_LOAD_MULTICASTENS4_14ComposedLayoutINS4_7SwizzleILi3ELi4ELi3EEENS4_18smem_ptr_flag_bitsILi16EEENSU_INS5_IJNSA_ILi8EEESH_EEENS5_IJSH_SC_EEEEEEEvNS4_8identityES12_S1C_vS1D_EENS_8epilogue10collective6detail29Sm90TmaWarpSpecializedAdapterINS1G_15DefaultEpilogueISJ_SK_SK_NS1F_6thread17LinearCombinationISJ_Li1EffLNS1K_9ScaleType4KindE0ELNS_15FloatRoundStyleE2ESJ_EENS1_15EpilogueDefaultEEEEEvvEEEEvNT_6ParamsE)
        /*0014*/ 	.word	0x00000000


	//----- nvinfo : EIATTR_MIN_STACK_SIZE
	.align		4
.L_17:
        /*0018*/ 	.byte	0x04, 0x12
        /*001a*/ 	.short	(.L_19 - .L_18)
	.align		4
.L_18:
        /*001c*/ 	.word	index@(_ZN7cutlass13device_kernelINS_4gemm6kernel13GemmUniversalIN4cute5tupleIJiiiiEEENS1_10collective13CollectiveMmaINS1_34MainloopSm90TmaGmmaWarpSpecializedILi4ENS5_IJNS4_1CILi2EEESB_NSA_ILi1EEEEEENS1_35KernelTmaWarpSpecializedCooperativeEEENS5_IJNSA_ILi128EEENSA_ILi64EEESG_EEENS_10bfloat16_tENS5_IJlSC_lEEESJ_SK_NS4_8TiledMMAINS4_8MMA_AtomIJNS4_4SM904GMMA27MMA_64x64x16_F32BF16BF16_SSILNSO_5MajorE0ELSQ_0ELNSO_7ScaleInE1ELSR_1EEEEEENS4_6LayoutINS5_IJSB_SC_SC_EEENS5_IJSC_NSA_ILi0EEESW_EEEEENS5_IJNS4_10UnderscoreESZ_SZ_EEEEENS4_23SM90_TMA_LOAD_MULTICASTENS4_14ComposedLayoutINS4_7SwizzleILi3ELi4ELi3EEENS4_18smem_ptr_flag_bitsILi16EEENSU_INS5_IJNSA_ILi8EEESH_EEENS5_IJSH_SC_EEEEEEEvNS4_8identityES12_S1C_vS1D_EENS_8epilogue10collective6detail29Sm90TmaWarpSpecializedAdapterINS1G_15DefaultEpilogueISJ_SK_SK_NS1F_6thread17LinearCombinationISJ_Li1EffLNS1K_9ScaleType4KindE0ELNS_15FloatRoundStyleE2ESJ_EENS1_15EpilogueDefaultEEEEEvvEEEEvNT_6ParamsE)
        /*0020*/ 	.word	0x00000000
.L_19:


//--------------------- .nv.compat                --------------------------
	.section	.nv.compat,"",@"SHT_CUDA_COMPAT_INFO"
	.align	4
        /*0000*/ 	.byte	0x02, 0x09, 0x01, 0x00, 0x02, 0x02, 0x04, 0x00, 0x02, 0x05, 0x05, 0x00, 0x03, 0x07, 0x01, 0x01
        /*0010*/ 	.byte	0x02, 0x03, 0x01, 0x00, 0x02, 0x06, 0x01, 0x00, 0x04, 0x0b, 0x08, 0x00, 0x00, 0x00, 0x00, 0x00
        /*0020*/ 	.byte	0x00, 0x00, 0x00, 0x00


//--------------------- .nv.info._ZN7cutlass13device_kernelINS_4gemm6kernel13GemmUniversalIN4cute5tupleIJiiiiEEENS1_10collective13CollectiveMmaINS1_34MainloopSm90TmaGmmaWarpSpecializedILi4ENS5_IJNS4_1CILi2EEESB_NSA_ILi1EEEEEENS1_35KernelTmaWarpSpecializedCooperativeEEENS5_IJNSA_ILi128EEENSA_ILi64EEESG_EEENS_10bfloat16_tENS5_IJlSC_lEEESJ_SK_NS4_8TiledMMAINS4_8MMA_AtomIJNS4_4SM904GMMA27MMA_64x64x16_F32BF16BF16_SSILNSO_5MajorE0ELSQ_0ELNSO_7ScaleInE1ELSR_1EEEEEENS4_6LayoutINS5_IJSB_SC_SC_EEENS5_IJSC_NSA_ILi0EEESW_EEEEENS5_IJNS4_10UnderscoreESZ_SZ_EEEEENS4_23SM90_TMA_LOAD_MULTICASTENS4_14ComposedLayoutINS4_7SwizzleILi3ELi4ELi3EEENS4_18smem_ptr_flag_bitsILi16EEENSU_INS5_IJNSA_ILi8EEESH_EEENS5_IJSH_SC_EEEEEEEvNS4_8identityES12_S1C_vS1D_EENS_8epilogue10collective6detail29Sm90TmaWarpSpecializedAdapterINS1G_15DefaultEpilogueISJ_SK_SK_NS1F_6thread17LinearCombinationISJ_Li1EffLNS1K_9ScaleType4KindE0ELNS_15FloatRoundStyleE2ESJ_EENS1_15EpilogueDefaultEEEEEvvEEEEvNT_6ParamsE --------------------------
	.section	.nv.info._ZN7cutlass13device_kernelINS_4gemm6kernel13GemmUniversalIN4cute5tupleIJiiiiEEENS1_10collective13CollectiveMmaINS1_34MainloopSm90TmaGmmaWarpSpecializedILi4ENS5_IJNS4_1CILi2EEESB_NSA_ILi1EEEEEENS1_35KernelTmaWarpSpecializedCooperativeEEENS5_IJNSA_ILi128EEENSA_ILi64EEESG_EEENS_10bfloat16_tENS5_IJlSC_lEEESJ_SK_NS4_8TiledMMAINS4_8MMA_AtomIJNS4_4SM904GMMA27MMA_64x64x16_F32BF16BF16_SSILNSO_5MajorE0ELSQ_0ELNSO_7ScaleInE1ELSR_1EEEEEENS4_6LayoutINS5_IJSB_SC_SC_EEENS5_IJSC_NSA_ILi0EEESW_EEEEENS5_IJNS4_10UnderscoreESZ_SZ_EEEEENS4_23SM90_TMA_LOAD_MULTICASTENS4_14ComposedLayoutINS4_7SwizzleILi3ELi4ELi3EEENS4_18smem_ptr_flag_bitsILi16EEENSU_INS5_IJNSA_ILi8EEESH_EEENS5_IJSH_SC_EEEEEEEvNS4_8identityES12_S1C_vS1D_EENS_8epilogue10collective6detail29Sm90TmaWarpSpecializedAdapterINS1G_15DefaultEpilogueISJ_SK_SK_NS1F_6thread17LinearCombinationISJ_Li1EffLNS1K_9ScaleType4KindE0ELNS_15FloatRoundStyleE2ESJ_EENS1_15EpilogueDefaultEEEEEvvEEEEvNT_6ParamsE,"",@"SHT_CUDA_INFO"
	.sectionflags	@""
	.align	4


	//----- nvinfo : EIATTR_CUDA_API_VERSION
	.align		4
        /*0000*/ 	.byte	0x04, 0x37
        /*0002*/ 	.short	(.L_21 - .L_20)
.L_20:
        /*0004*/ 	.word	0x00000082


	//----- nvinfo : EIATTR_KPARAM_INFO
	.align		4
.L_21:
        /*0008*/ 	.byte	0x04, 0x17
        /*000a*/ 	.short	(.L_23 - .L_22)
.L_22:
        /*000c*/ 	.word	0x00000000
        /*0010*/ 	.short	0x0000
        /*0012*/ 	.short	0x0070
        /*0014*/ 	.byte	0x00, 0xf0, 0x01, 0x10


	//----- nvinfo : EIATTR_SPARSE_MMA_MASK
	.align		4
.L_23:
        /*0018*/ 	.byte	0x03, 0x50
        /*001a*/ 	.short	0x0000


	//----- nvinfo : EIATTR_MAXREG_COUNT
	.align		4
        /*001c*/ 	.byte	0x03, 0x1b
        /*001e*/ 	.short	0x00a8


	//----- nvinfo : EIATTR_NUM_BARRIERS
	.align		4
        /*0020*/ 	.byte	0x02, 0x4c
        /*0022*/ 	.byte	0x01
	.zero		1


	//----- nvinfo : EIATTR_EXTERNS
	.align		4
        /*0024*/ 	.byte	0x04, 0x0f
        /*0026*/ 	.short	(.L_25 - .L_24)


	//   ....[0]....
	.align		4
.L_24:
        /*0028*/ 	.word	index@(__assertfail)


	//----- nvinfo : EIATTR_MERCURY_ISA_VERSION
	.align		4
.L_25:
        /*002c*/ 	.byte	0x03, 0x5f
        /*002e*/ 	.short	0x0101


	//----- nvinfo : EIATTR_INT_WARP_WIDE_INSTR_OFFSETS
	.align		4
        /*0030*/ 	.byte	0x04, 0x31
        /*0032*/ 	.short	(.L_27 - .L_26)


	//   ....[0]....
.L_26:
        /*0034*/ 	.word	0x00000480


	//   ....[1]....
        /*0038*/ 	.word	0x000004a0


	//   ....[2]....
        /*003c*/ 	.word	0x00000680


	//   ....[3]....
        /*0040*/ 	.word	0x00002280


	//----- nvinfo : EIATTR_COOP_GROUP_MASK_REGIDS
	.align		4
.L_27:
        /*0044*/ 	.byte	0x04, 0x29
        /*0046*/ 	.short	(.L_29 - .L_28)


	//   ....[0]....
.L_28:
        /*0048*/ 	.word	0xffffffff


	//   ....[1]....
        /*004c*/ 	.word	0xffffffff


	//   ....[2]....
        /*0050*/ 	.word	0xffffffff


	//   ....[3]....
        /*0054*/ 	.word	0xffffffff


	//   ....[4]....
        /*0058*/ 	.word	0xffffffff


	//   ....[5]....
        /*005c*/ 	.word	0xffffffff


	//----- nvinfo : EIATTR_COOP_GROUP_INSTR_OFFSETS
	.align		4
.L_29:
        /*0060*/ 	.byte	0x04, 0x28
        /*0062*/ 	.short	(.L_31 - .L_30)


	//   ....[0]....
.L_30:
        /*0064*/ 	.word	0x00000060


	//   ....[1]....
        /*0068*/ 	.word	0x00000070


	//   ....[2]....
        /*006c*/ 	.word	0x00000130


	//   ....[3]....
        /*0070*/ 	.word	0x000002d0


	//   ....[4]....
        /*0074*/ 	.word	0x00000800


	//   ....[5]....
        /*0078*/ 	.word	0x00001480


	//----- nvinfo : EIATTR_REG_RECONFIG
	.align		4
.L_31:
        /*007c*/ 	.byte	0x01, 0x54
	.zero		2


	//----- nvinfo : EIATTR_SYSCALL_OFFSETS
	.align		4
        /*0080*/ 	.byte	0x04, 0x46
        /*0082*/ 	.short	(.L_33 - .L_32)


	//   ....[0]....
.L_32:
        /*0084*/ 	.word	0x00001670


	//----- nvinfo : EIATTR_MBARRIER_INSTR_OFFSETS
	.align		4
.L_33:
        /*0088*/ 	.byte	0x04, 0x39
        /*008a*/ 	.short	(.L_35 - .L_34)


	//   ....[0]....
.L_34:
        /*008c*/ 	.word	0x00000230
        /*0090*/ 	.word	0x000000ff
        /*0094*/ 	.word	0x00000000
        /*0098*/ 	.short	0x0100
        /*009a*/ 	.byte	0x08
	.zero		1


	//   ....[1]....
        /*009c*/ 	.word	0x00000240
        /*00a0*/ 	.word	0x000000ff
        /*00a4*/ 	.word	0x00000020
        /*00a8*/ 	.short	0x0100
        /*00aa*/ 	.byte	0x08
	.zero		1


	//   ....[2]....
        /*00ac*/ 	.word	0x00000250
        /*00b0*/ 	.word	0x000000ff
        /*00b4*/ 	.word	0x00000008
        /*00b8*/ 	.short	0x0100
        /*00ba*/ 	.byte	0x08
	.zero		1


	//   ....[3]....
        /*00bc*/ 	.word	0x00000260
        /*00c0*/ 	.word	0x000000ff
        /*00c4*/ 	.word	0x00000028
        /*00c8*/ 	.short	0x0100
        /*00ca*/ 	.byte	0x08
	.zero		1


	//   ....[4]....
        /*00cc*/ 	.word	0x00000270
        /*00d0*/ 	.word	0x000000ff
        /*00d4*/ 	.word	0x00000010
        /*00d8*/ 	.short	0x0100
        /*00da*/ 	.byte	0x08
	.zero		1


	//   ....[5]....
        /*00dc*/ 	.word	0x00000280
        /*00e0*/ 	.word	0x000000ff
        /*00e4*/ 	.word	0x00000030
        /*00e8*/ 	.short	0x0100
        /*00ea*/ 	.byte	0x08
	.zero		1


	//   ....[6]....
        /*00ec*/ 	.word	0x00000290
        /*00f0*/ 	.word	0x000000ff
        /*00f4*/ 	.word	0x00000018
        /*00f8*/ 	.short	0x0100
        /*00fa*/ 	.byte	0x08
	.zero		1


	//   ....[7]....
        /*00fc*/ 	.word	0x000002a0
        /*0100*/ 	.word	0x000000ff
        /*0104*/ 	.word	0x00000038
        /*0108*/ 	.short	0x0100
        /*010a*/ 	.byte	0x08
	.zero		1


	//   ....[8]....
        /*010c*/ 	.word	0x00000710
        /*0110*/ 	.word	0x000000ff
        /*0114*/ 	.word	0x00000050
        /*0118*/ 	.short	0x0100
        /*011a*/ 	.byte	0x06
	.zero		1


	//   ....[9]....
        /*011c*/ 	.word	0x000007a0
        /*0120*/ 	.word	0x000000ff
        /*0124*/ 	.word	0x00000058
        /*0128*/ 	.short	0x0100
        /*012a*/ 	.byte	0x06
	.zero		1


	//   ....[10]....
        /*012c*/ 	.word	0x00001730
        /*0130*/ 	.word	0x00000003
        /*0134*/ 	.word	0x00000000
        /*0138*/ 	.short	0x010a
        /*013a*/ 	.byte	0x3f
	.zero		1


	//   ....[11]....
        /*013c*/ 	.word	0x00001790
        /*0140*/ 	.word	0x00000003
        /*0144*/ 	.word	0x00000000
        /*0148*/ 	.short	0x010a
        /*014a*/ 	.byte	0x3f
	.zero		1


	//   ....[12]....
        /*014c*/ 	.word	0x00001cd0
        /*0150*/ 	.word	0x00000005
        /*0154*/ 	.word	0x00000000
        /*0158*/ 	.short	0x010a
        /*015a*/ 	.byte	0x3f
	.zero		1


	//   ....[13]....
        /*015c*/ 	.word	0x00001d10
        /*0160*/ 	.word	0x00000005
        /*0164*/ 	.word	0x00000000
        /*0168*/ 	.short	0x010a
        /*016a*/ 	.byte	0x3f
	.zero		1


	//   ....[14]....
        /*016c*/ 	.word	0x00002130
        /*0170*/ 	.word	0x00000004
        /*0174*/ 	.word	0x00000000
        /*0178*/ 	.short	0x0101
        /*017a*/ 	.byte	0x3f
	.zero		1


	//   ....[15]....
        /*017c*/ 	.word	0x000022f0
        /*0180*/ 	.word	0x00000000
        /*0184*/ 	.word	0x00000000
        /*0188*/ 	.short	0x0101
        /*018a*/ 	.byte	0x3f
	.zero		1


	//   ....[16]....
        /*018c*/ 	.word	0x000056f0
        /*0190*/ 	.word	0x00000014
        /*0194*/ 	.word	0x00000020
        /*0198*/ 	.short	0x010a
        /*019a*/ 	.byte	0x3f
	.zero		1


	//   ....[17]....
        /*019c*/ 	.word	0x00005b90
        /*01a0*/ 	.word	0x00000004
        /*01a4*/ 	.word	0x00000058
        /*01a8*/ 	.short	0x0101
        /*01aa*/ 	.byte	0x3f
	.zero		1


	//   ....[18]....
        /*01ac*/ 	.word	0x000062b0
        /*01b0*/ 	.word	0x00000005
        /*01b4*/ 	.word	0x00000000
        /*01b8*/ 	.short	0x010a
        /*01ba*/ 	.byte	0x3f
	.zero		1


	//   ....[19]....
        /*01bc*/ 	.word	0x00006330
        /*01c0*/ 	.word	0x00000007
        /*01c4*/ 	.word	0x00000000
        /*01c8*/ 	.short	0x010a
        /*01ca*/ 	.byte	0x3f
	.zero		1


	//   ....[20]....
        /*01cc*/ 	.word	0x000063c0
        /*01d0*/ 	.word	0x00000006
        /*01d4*/ 	.word	0x00000000
        /*01d8*/ 	.short	0x010a
        /*01da*/ 	.byte	0x3f
	.zero		1


	//   ....[21]....
        /*01dc*/ 	.word	0x00006450
        /*01e0*/ 	.word	0x00000003
        /*01e4*/ 	.word	0x00000000
        /*01e8*/ 	.short	0x010a
        /*01ea*/ 	.byte	0x3f
	.zero		1


	//   ....[22]....
        /*01ec*/ 	.word	0x000064b0
        /*01f0*/ 	.word	0x00000003
        /*01f4*/ 	.word	0x00000000
        /*01f8*/ 	.short	0x010a
        /*01fa*/ 	.byte	0x3f
	.zero		1


	//   ....[23]....
        /*01fc*/ 	.word	0x00006500
        /*0200*/ 	.word	0x00000005
        /*0204*/ 	.word	0x00000000
        /*0208*/ 	.short	0x010a
        /*020a*/ 	.byte	0x3f
	.zero		1


	//   ....[24]....
        /*020c*/ 	.word	0x000065d0
        /*0210*/ 	.word	0x00000014
        /*0214*/ 	.word	0x00000020
        /*0218*/ 	.short	0x010a
        /*021a*/ 	.byte	0x3f
	.zero		1


	//   ....[25]....
        /*021c*/ 	.word	0x000066a0
        /*0220*/ 	.word	0x00000005
        /*0224*/ 	.word	0x00000000
        /*0228*/ 	.short	0x010a
        /*022a*/ 	.byte	0x3f
	.zero		1


	//   ....[26]....
        /*022c*/ 	.word	0x000066f0
        /*0230*/ 	.word	0x00000007
        /*0234*/ 	.word	0x00000000
        /*0238*/ 	.short	0x010a
        /*023a*/ 	.byte	0x3f
	.zero		1


	//   ....[27]....
        /*023c*/ 	.word	0x00006740
        /*0240*/ 	.word	0x00000006
        /*0244*/ 	.word	0x00000000
        /*0248*/ 	.short	0x010a
        /*024a*/ 	.byte	0x3f
	.zero		1


	//----- nvinfo : EIATTR_NUM_MBARRIERS
	.align		4
.L_35:
        /*024c*/ 	.byte	0x03, 0x38
        /*024e*/ 	.short	0x000a


	//----- nvinfo : EIATTR_EXIT_INSTR_OFFSETS
	.align		4
        /*0250*/ 	.byte	0x04, 0x1c
        /*0252*/ 	.short	(.L_37 - .L_36)


	//   ....[0]....
.L_36:
        /*0254*/ 	.word	0x000009d0


	//   ....[1]....
        /*0258*/ 	.word	0x000011e0


	//   ....[2]....
        /*025c*/ 	.word	0x00004d90


	//   ....[3]....
        /*0260*/ 	.word	0x000052f0


	//   ....[4]....
        /*0264*/ 	.word	0x000064a0


	//----- nvinfo : EIATTR_MAX_THREADS
	.align		4
.L_37:
        /*0268*/ 	.byte	0x04, 0x05
        /*026a*/ 	.short	(.L_39 - .L_38)
.L_38:
        /*026c*/ 	.word	0x00000180
        /*0270*/ 	.word	0x00000001
        /*0274*/ 	.word	0x00000001


	//----- nvinfo : EIATTR_CRS_STACK_SIZE
	.align		4
.L_39:
        /*0278*/ 	.byte	0x04, 0x1e
        /*027a*/ 	.short	(.L_41 - .L_40)
.L_40:
        /*027c*/ 	.word	0x00000000


	//----- nvinfo : EIATTR_CBANK_PARAM_SIZE
	.align		4
.L_41:
        /*0280*/ 	.byte	0x03, 0x19
        /*0282*/ 	.short	0x0470


	//----- nvinfo : EIATTR_PARAM_CBANK
	.align		4
        /*0284*/ 	.byte	0x04, 0x0a
        /*0286*/ 	.short	(.L_43 - .L_42)
	.align		4
.L_42:
        /*0288*/ 	.word	index@(.nv.constant0._ZN7cutlass13device_kernelINS_4gemm6kernel13GemmUniversalIN4cute5tupleIJiiiiEEENS1_10collective13CollectiveMmaINS1_34MainloopSm90TmaGmmaWarpSpecializedILi4ENS5_IJNS4_1CILi2EEESB_NSA_ILi1EEEEEENS1_35KernelTmaWarpSpecializedCooperativeEEENS5_IJNSA_ILi128EEENSA_ILi64EEESG_EEENS_10bfloat16_tENS5_IJlSC_lEEESJ_SK_NS4_8TiledMMAINS4_8MMA_AtomIJNS4_4SM904GMMA27MMA_64x64x16_F32BF16BF16_SSILNSO_5MajorE0ELSQ_0ELNSO_7ScaleInE1ELSR_1EEEEEENS4_6LayoutINS5_IJSB_SC_SC_EEENS5_IJSC_NSA_ILi0EEESW_EEEEENS5_IJNS4_10UnderscoreESZ_SZ_EEEEENS4_23SM90_TMA_LOAD_MULTICASTENS4_14ComposedLayoutINS4_7SwizzleILi3ELi4ELi3EEENS4_18smem_ptr_flag_bitsILi16EEENSU_INS5_IJNSA_ILi8EEESH_EEENS5_IJSH_SC_EEEEEEEvNS4_8identityES12_S1C_vS1D_EENS_8epilogue10collective6detail29Sm90TmaWarpSpecializedAdapterINS1G_15DefaultEpilogueISJ_SK_SK_NS1F_6thread17LinearCombinationISJ_Li1EffLNS1K_9ScaleType4KindE0ELNS_15FloatRoundStyleE2ESJ_EENS1_15EpilogueDefaultEEEEEvvEEEEvNT_6ParamsE)
        /*028c*/ 	.short	0x0210
        /*028e*/ 	.short	0x0470


	//----- nvinfo : EIATTR_SW_WAR
	.align		4
.L_43:
        /*0290*/ 	.byte	0x04, 0x36
        /*0292*/ 	.short	(.L_45 - .L_44)
.L_44:
        /*0294*/ 	.word	0x00000008
.L_45:


//--------------------- .nv.callgraph             --------------------------
	.section	.nv.callgraph,"",@"SHT_CUDA_CALLGRAPH"
	.align	4
	.sectionentsize	8
	.align		4
        /*0000*/ 	.word	0x00000000
	.align		4
        /*0004*/ 	.word	0xffffffff
	.align		4
        /*0008*/ 	.word	index@(_ZN7cutlass13device_kernelINS_4gemm6kernel13GemmUniversalIN4cute5tupleIJiiiiEEENS1_10collective13CollectiveMmaINS1_34MainloopSm90TmaGmmaWarpSpecializedILi4ENS5_IJNS4_1CILi2EEESB_NSA_ILi1EEEEEENS1_35KernelTmaWarpSpecializedCooperativeEEENS5_IJNSA_ILi128EEENSA_ILi64EEESG_EEENS_10bfloat16_tENS5_IJlSC_lEEESJ_SK_NS4_8TiledMMAINS4_8MMA_AtomIJNS4_4SM904GMMA27MMA_64x64x16_F32BF16BF16_SSILNSO_5MajorE0ELSQ_0ELNSO_7ScaleInE1ELSR_1EEEEEENS4_6LayoutINS5_IJSB_SC_SC_EEENS5_IJSC_NSA_ILi0EEESW_EEEEENS5_IJNS4_10UnderscoreESZ_SZ_EEEEENS4_23SM90_TMA_LOAD_MULTICASTENS4_14ComposedLayoutINS4_7SwizzleILi3ELi4ELi3EEENS4_18smem_ptr_flag_bitsILi16EEENSU_INS5_IJNSA_ILi8EEESH_EEENS5_IJSH_SC_EEEEEEEvNS4_8identityES12_S1C_vS1D_EENS_8epilogue10collective6detail29Sm90TmaWarpSpecializedAdapterINS1G_15DefaultEpilogueISJ_SK_SK_NS1F_6thread17LinearCombinationISJ_Li1EffLNS1K_9ScaleType4KindE0ELNS_15FloatRoundStyleE2ESJ_EENS1_15EpilogueDefaultEEEEEvvEEEEvNT_6ParamsE)
	.align		4
        /*000c*/ 	.word	index@(__assertfail)
	.align		4
        /*0010*/ 	.word	0x00000000
	.align		4
        /*0014*/ 	.word	0xfffffffe
	.align		4
        /*0018*/ 	.word	0x00000000
	.align		4
        /*001c*/ 	.word	0xfffffffd
	.align		4
        /*0020*/ 	.word	0x00000000
	.align		4
        /*0024*/ 	.word	0xfffffffc


//--------------------- .nv.constant4             --------------------------
	.section	.nv.constant4,"a",@progbits
	.align	8
	.align		8
.nv.constant4:
        /*0000*/ 	.dword	__assertfail
	.align		8
        /*0008*/ 	.dword	__unnamed_1
	.align		8
        /*0010*/ 	.dword	_ZN39_INTERNAL_3e677776_4_k_cu_b4192935_33334cuda3std3__45__cpo5beginE
	.align		8
        /*0018*/ 	.dword	_ZN39_INTERNAL_3e677776_4_k_cu_b4192935_33334cuda3std3__45__cpo3endE
	.align		8
        /*0020*/ 	.dword	_ZN39_INTERNAL_3e677776_4_k_cu_b4192935_33334cuda3std3__45__cpo6cbeginE
	.align		8
        /*0028*/ 	.dword	_ZN39_INTERNAL_3e677776_4_k_cu_b4192935_33334cuda3std3__45__cpo4cendE
	.align		8
        /*0030*/ 	.dword	_ZN39_INTERNAL_3e677776_4_k_cu_b4192935_33334cuda3std3__441_GLOBAL__N__3e677776_4_k_cu_b4192935_33336ignoreE
	.align		8
        /*0038*/ 	.dword	_ZN39_INTERNAL_3e677776_4_k_cu_b4192935_33334cuda3std3__419piecewise_constructE
	.align		8
        /*0040*/ 	.dword	_ZN39_INTERNAL_3e677776_4_k_cu_b4192935_33334cuda3std3__48in_placeE
	.align		8
        /*0048*/ 	.dword	_ZN39_INTERNAL_3e677776_4_k_cu_b4192935_33334cuda3std6ranges3__45__cpo4swapE
	.align		8
        /*0050*/ 	.dword	_ZN39_INTERNAL_3e677776_4_k_cu_b4192935_33334cuda3std6ranges3__45__cpo9iter_moveE
	.align		8
        /*0058*/ 	.dword	_ZN39_INTERNAL_3e677776_4_k_cu_b4192935_33334cute7productE
	.align		8
        /*0060*/ 	.dword	_ZN39_INTERNAL_3e677776_4_k_cu_b4192935_33334cute1_E
	.align		8
        /*0068*/ 	.dword	$str$22
	.align		8
        /*0070*/ 	.dword	$str$23


//--------------------- .text._ZN7cutlass13device_kernelINS_4gemm6kernel13GemmUniversalIN4cute5tupleIJiiiiEEENS1_10collective13CollectiveMmaINS1_34MainloopSm90TmaGmmaWarpSpecializedILi4ENS5_IJNS4_1CILi2EEESB_NSA_ILi1EEEEEENS1_35KernelTmaWarpSpecializedCooperativeEEENS5_IJNSA_ILi128EEENSA_ILi64EEESG_EEENS_10bfloat16_tENS5_IJlSC_lEEESJ_SK_NS4_8TiledMMAINS4_8MMA_AtomIJNS4_4SM904GMMA27MMA_64x64x16_F32BF16BF16_SSILNSO_5MajorE0ELSQ_0ELNSO_7ScaleInE1ELSR_1EEEEEENS4_6LayoutINS5_IJSB_SC_SC_EEENS5_IJSC_NSA_ILi0EEESW_EEEEENS5_IJNS4_10UnderscoreESZ_SZ_EEEEENS4_23SM90_TMA_LOAD_MULTICASTENS4_14ComposedLayoutINS4_7SwizzleILi3ELi4ELi3EEENS4_18smem_ptr_flag_bitsILi16EEENSU_INS5_IJNSA_ILi8EEESH_EEENS5_IJSH_SC_EEEEEEEvNS4_8identityES12_S1C_vS1D_EENS_8epilogue10collective6detail29Sm90TmaWarpSpecializedAdapterINS1G_15DefaultEpilogueISJ_SK_SK_NS1F_6thread17LinearCombinationISJ_Li1EffLNS1K_9ScaleType4KindE0ELNS_15FloatRoundStyleE2ESJ_EENS1_15EpilogueDefaultEEEEEvvEEEEvNT_6ParamsE --------------------------
	.section	.text._ZN7cutlass13device_kernelINS_4gemm6kernel13GemmUniversalIN4cute5tupleIJiiiiEEENS1_10collective13CollectiveMmaINS1_34MainloopSm90TmaGmmaWarpSpecializedILi4ENS5_IJNS4_1CILi2EEESB_NSA_ILi1EEEEEENS1_35KernelTmaWarpSpecializedCooperativeEEENS5_IJNSA_ILi128EEENSA_ILi64EEESG_EEENS_10bfloat16_tENS5_IJlSC_lEEESJ_SK_NS4_8TiledMMAINS4_8MMA_AtomIJNS4_4SM904GMMA27MMA_64x64x16_F32BF16BF16_SSILNSO_5MajorE0ELSQ_0ELNSO_7ScaleInE1ELSR_1EEEEEENS4_6LayoutINS5_IJSB_SC_SC_EEENS5_IJSC_NSA_ILi0EEESW_EEEEENS5_IJNS4_10UnderscoreESZ_SZ_EEEEENS4_23SM90_TMA_LOAD_MULTICASTENS4_14ComposedLayoutINS4_7SwizzleILi3ELi4ELi3EEENS4_18smem_ptr_flag_bitsILi16EEENSU_INS5_IJNSA_ILi8EEESH_EEENS5_IJSH_SC_EEEEEEEvNS4_8identityES12_S1C_vS1D_EENS_8epilogue10collective6detail29Sm90TmaWarpSpecializedAdapterINS1G_15DefaultEpilogueISJ_SK_SK_NS1F_6thread17LinearCombinationISJ_Li1EffLNS1K_9ScaleType4KindE0ELNS_15FloatRoundStyleE2ESJ_EENS1_15EpilogueDefaultEEEEEvvEEEEvNT_6ParamsE,"ax",@progbits
	.align	128
.text._ZN7cutlass13device_kernelINS_4gemm6kernel13GemmUniversalIN4cute5tupleIJiiiiEEENS1_10collective13CollectiveMmaINS1_34MainloopSm90TmaGmmaWarpSpecializedILi4ENS5_IJNS4_1CILi2EEESB_NSA_ILi1EEEEEENS1_35KernelTmaWarpSpecializedCooperativeEEENS5_IJNSA_ILi128EEENSA_ILi64EEESG_EEENS_10bfloat16_tENS5_IJlSC_lEEESJ_SK_NS4_8TiledMMAINS4_8MMA_AtomIJNS4_4SM904GMMA27MMA_64x64x16_F32BF16BF16_SSILNSO_5MajorE0ELSQ_0ELNSO_7ScaleInE1ELSR_1EEEEEENS4_6LayoutINS5_IJSB_SC_SC_EEENS5_IJSC_NSA_ILi0EEESW_EEEEENS5_IJNS4_10UnderscoreESZ_SZ_EEEEENS4_23SM90_TMA_LOAD_MULTICASTENS4_14ComposedLayoutINS4_7SwizzleILi3ELi4ELi3EEENS4_18smem_ptr_flag_bitsILi16EEENSU_INS5_IJNSA_ILi8EEESH_EEENS5_IJSH_SC_EEEEEEEvNS4_8identityES12_S1C_vS1D_EENS_8epilogue10collective6detail29Sm90TmaWarpSpecializedAdapterINS1G_15DefaultEpilogueISJ_SK_SK_NS1F_6thread17LinearCombinationISJ_Li1EffLNS1K_9ScaleType4KindE0ELNS_15FloatRoundStyleE2ESJ_EENS1_15EpilogueDefaultEEEEEvvEEEEvNT_6ParamsE:
        .type           _ZN7cutlass13device_kernelINS_4gemm6kernel13GemmUniversalIN4cute5tupleIJiiiiEEENS1_10collective13CollectiveMmaINS1_34MainloopSm90TmaGmmaWarpSpecializedILi4ENS5_IJNS4_1CILi2EEESB_NSA_ILi1EEEEEENS1_35KernelTmaWarpSpecializedCooperativeEEENS5_IJNSA_ILi128EEENSA_ILi64EEESG_EEENS_10bfloat16_tENS5_IJlSC_lEEESJ_SK_NS4_8TiledMMAINS4_8MMA_AtomIJNS4_4SM904GMMA27MMA_64x64x16_F32BF16BF16_SSILNSO_5MajorE0ELSQ_0ELNSO_7ScaleInE1ELSR_1EEEEEENS4_6LayoutINS5_IJSB_SC_SC_EEENS5_IJSC_NSA_ILi0EEESW_EEEEENS5_IJNS4_10UnderscoreESZ_SZ_EEEEENS4_23SM90_TMA_LOAD_MULTICASTENS4_14ComposedLayoutINS4_7SwizzleILi3ELi4ELi3EEENS4_18smem_ptr_flag_bitsILi16EEENSU_INS5_IJNSA_ILi8EEESH_EEENS5_IJSH_SC_EEEEEEEvNS4_8identityES12_S1C_vS1D_EENS_8epilogue10collective6detail29Sm90TmaWarpSpecializedAdapterINS1G_15DefaultEpilogueISJ_SK_SK_NS1F_6thread17LinearCombinationISJ_Li1EffLNS1K_9ScaleType4KindE0ELNS_15FloatRoundStyleE2ESJ_EENS1_15EpilogueDefaultEEEEEvvEEEEvNT_6ParamsE,@function
        .size           _ZN7cutlass13device_kernelINS_4gemm6kernel13GemmUniversalIN4cute5tupleIJiiiiEEENS1_10collective13CollectiveMmaINS1_34MainloopSm90TmaGmmaWarpSpecializedILi4ENS5_IJNS4_1CILi2EEESB_NSA_ILi1EEEEEENS1_35KernelTmaWarpSpecializedCooperativeEEENS5_IJNSA_ILi128EEENSA_ILi64EEESG_EEENS_10bfloat16_tENS5_IJlSC_lEEESJ_SK_NS4_8TiledMMAINS4_8MMA_AtomIJNS4_4SM904GMMA27MMA_64x64x16_F32BF16BF16_SSILNSO_5MajorE0ELSQ_0ELNSO_7ScaleInE1ELSR_1EEEEEENS4_6LayoutINS5_IJSB_SC_SC_EEENS5_IJSC_NSA_ILi0EEESW_EEEEENS5_IJNS4_10UnderscoreESZ_SZ_EEEEENS4_23SM90_TMA_LOAD_MULTICASTENS4_14ComposedLayoutINS4_7SwizzleILi3ELi4ELi3EEENS4_18smem_ptr_flag_bitsILi16EEENSU_INS5_IJNSA_ILi8EEESH_EEENS5_IJSH_SC_EEEEEEEvNS4_8identityES12_S1C_vS1D_EENS_8epilogue10collective6detail29Sm90TmaWarpSpecializedAdapterINS1G_15DefaultEpilogueISJ_SK_SK_NS1F_6thread17LinearCombinationISJ_Li1EffLNS1K_9ScaleType4KindE0ELNS_15FloatRoundStyleE2ESJ_EENS1_15EpilogueDefaultEEEEEvvEEEEvNT_6ParamsE,(.L_x_133 - _ZN7cutlass13device_kernelINS_4gemm6kernel13GemmUniversalIN4cute5tupleIJiiiiEEENS1_10collective13CollectiveMmaINS1_34MainloopSm90TmaGmmaWarpSpecializedILi4ENS5_IJNS4_1CILi2EEESB_NSA_ILi1EEEEEENS1_35KernelTmaWarpSpecializedCooperativeEEENS5_IJNSA_ILi128EEENSA_ILi64EEESG_EEENS_10bfloat16_tENS5_IJlSC_lEEESJ_SK_NS4_8TiledMMAINS4_8MMA_AtomIJNS4_4SM904GMMA27MMA_64x64x16_F32BF16BF16_SSILNSO_5MajorE0ELSQ_0ELNSO_7ScaleInE1ELSR_1EEEEEENS4_6LayoutINS5_IJSB_SC_SC_EEENS5_IJSC_NSA_ILi0EEESW_EEEEENS5_IJNS4_10UnderscoreESZ_SZ_EEEEENS4_23SM90_TMA_LOAD_MULTICASTENS4_14ComposedLayoutINS4_7SwizzleILi3ELi4ELi3EEENS4_18smem_ptr_flag_bitsILi16EEENSU_INS5_IJNSA_ILi8EEESH_EEENS5_IJSH_SC_EEEEEEEvNS4_8identityES12_S1C_vS1D_EENS_8epilogue10collective6detail29Sm90TmaWarpSpecializedAdapterINS1G_15DefaultEpilogueISJ_SK_SK_NS1F_6thread17LinearCombinationISJ_Li1EffLNS1K_9ScaleType4KindE0ELNS_15FloatRoundStyleE2ESJ_EENS1_15EpilogueDefaultEEEEEvvEEEEvNT_6ParamsE)
        .other          _ZN7cutlass13device_kernelINS_4gemm6kernel13GemmUniversalIN4cute5tupleIJiiiiEEENS1_10collective13CollectiveMmaINS1_34MainloopSm90TmaGmmaWarpSpecializedILi4ENS5_IJNS4_1CILi2EEESB_NSA_ILi1EEEEEENS1_35KernelTmaWarpSpecializedCooperativeEEENS5_IJNSA_ILi128EEENSA_ILi64EEESG_EEENS_10bfloat16_tENS5_IJlSC_lEEESJ_SK_NS4_8TiledMMAINS4_8MMA_AtomIJNS4_4SM904GMMA27MMA_64x64x16_F32BF16BF16_SSILNSO_5MajorE0ELSQ_0ELNSO_7ScaleInE1ELSR_1EEEEEENS4_6LayoutINS5_IJSB_SC_SC_EEENS5_IJSC_NSA_ILi0EEESW_EEEEENS5_IJNS4_10UnderscoreESZ_SZ_EEEEENS4_23SM90_TMA_LOAD_MULTICASTENS4_14ComposedLayoutINS4_7SwizzleILi3ELi4ELi3EEENS4_18smem_ptr_flag_bitsILi16EEENSU_INS5_IJNSA_ILi8EEESH_EEENS5_IJSH_SC_EEEEEEEvNS4_8identityES12_S1C_vS1D_EENS_8epilogue10collective6detail29Sm90TmaWarpSpecializedAdapterINS1G_15DefaultEpilogueISJ_SK_SK_NS1F_6thread17LinearCombinationISJ_Li1EffLNS1K_9ScaleType4KindE0ELNS_15FloatRoundStyleE2ESJ_EENS1_15EpilogueDefaultEEEEEvvEEEEvNT_6ParamsE,@"STO_CUDA_ENTRY STV_DEFAULT"
_ZN7cutlass13device_kernelINS_4gemm6kernel13GemmUniversalIN4cute5tupleIJiiiiEEENS1_10collective13CollectiveMmaINS1_34MainloopSm90TmaGmmaWarpSpecializedILi4ENS5_IJNS4_1CILi2EEESB_NSA_ILi1EEEEEENS1_35KernelTmaWarpSpecializedCooperativeEEENS5_IJNSA_ILi128EEENSA_ILi64EEESG_EEENS_10bfloat16_tENS5_IJlSC_lEEESJ_SK_NS4_8TiledMMAINS4_8MMA_AtomIJNS4_4SM904GMMA27MMA_64x64x16_F32BF16BF16_SSILNSO_5MajorE0ELSQ_0ELNSO_7ScaleInE1ELSR_1EEEEEENS4_6LayoutINS5_IJSB_SC_SC_EEENS5_IJSC_NSA_ILi0EEESW_EEEEENS5_IJNS4_10UnderscoreESZ_SZ_EEEEENS4_23SM90_TMA_LOAD_MULTICASTENS4_14ComposedLayoutINS4_7SwizzleILi3ELi4ELi3EEENS4_18smem_ptr_flag_bitsILi16EEENSU_INS5_IJNSA_ILi8EEESH_EEENS5_IJSH_SC_EEEEEEEvNS4_8identityES12_S1C_vS1D_EENS_8epilogue10collective6detail29Sm90TmaWarpSpecializedAdapterINS1G_15DefaultEpilogueISJ_SK_SK_NS1F_6thread17LinearCombinationISJ_Li1EffLNS1K_9ScaleType4KindE0ELNS_15FloatRoundStyleE2ESJ_EENS1_15EpilogueDefaultEEEEEvvEEEEvNT_6ParamsE:
[----:B------:R-:W0:Y:S01]  /*0000*/  LDC R1, c[0x0][0x28] ;  /* 0x00000a00ff017b82 */ /* 0x000e220000000800 */
[----:B------:R-:W1:Y:S01]  /*0010*/  S2R R63, SR_TID.X ;  /* 0x00000000003f7919 */ /* 0x000e620000002100 */
[----:B------:R-:W-:Y:S01]  /*0020*/  ELECT P0, URZ, PT ;  /* 0x00000000003f782f */ /* 0x000fe20003800000 */
[----:B------:R-:W-:Y:S01]  /*0030*/  BSSY B0, `(.L_x_0) ;  /* 0x000000f000007945 */ /* 0x000fe20003800000 */
[--C-:B-1----:R-:W-:Y:S02]  /*0040*/  SHF.R.U32.HI R0, RZ, 0x5, R63.reuse ;  /* 0x00000005ff007819 */ /* 0x102fe4000001163f */
[----:B------:R-:W-:-:S03]  /*0050*/  SHF.R.U32.HI R6, RZ, 0x7, R63 ;  /* 0x00000007ff067819 */ /* 0x000fc6000001163f */
[----:B------:R-:W1:Y:S04]  /*0060*/  SHFL.IDX PT, R2, R0, RZ, 0x1f ;  /* 0x00001fff00027589 */ /* 0x000e6800000e0000 */
[----:B------:R2:W3:Y:S01]  /*0070*/  SHFL.IDX PT, R5, R6, RZ, 0x1f ;  /* 0x00001fff06057589 */ /* 0x0004e200000e0000 */
[----:B-1----:R-:W-:-:S13]  /*0080*/  ISETP.NE.OR P0, PT, R2, RZ, !P0 ;  /* 0x000000ff0200720c */ /* 0x002fda0004705670 */
[----:B0-23--:R-:W-:Y:S05]  /*0090*/  @P0 BRA `(.L_x_1) ;  /* 0x0000000000200947 */ /* 0x00dfea0003800000 */
[----:B------:R-:W-:Y:S02]  /*00a0*/  ULDC.64 UR4, c[0x0][0x198] ;  /* 0x0000660000047ab9 */ /* 0x000fe40000000a00 */
[----:B------:R-:W-:Y:S02]  /*00b0*/  UIADD3 UR6, UP0, UR4, 0xf0, URZ ;  /* 0x000000f004067890 */ /* 0x000fe4000ff1e03f */
[----:B------:R-:W-:Y:S02]  /*00c0*/  UIADD3 UR4, UP1, UR4, 0x1f0, URZ ;  /* 0x000001f004047890 */ /* 0x000fe4000ff3e03f */
[----:B------:R-:W-:Y:S02]  /*00d0*/  UIADD3.X UR7, URZ, UR5, URZ, UP0, !UPT ;  /* 0x000000053f077290 */ /* 0x000fe400087fe43f */
[----:B------:R-:W-:-:S07]  /*00e0*/  UIADD3.X UR5, URZ, UR5, URZ, UP1, !UPT ;  /* 0x000000053f057290 */ /* 0x000fce0008ffe43f */
[----:B------:R0:W-:Y:S02]  /*00f0*/  UTMACCTL.PF [UR6] ;  /* 0x00000000060079b9 */ /* 0x0001e40008040000 */
[----:B------:R0:W-:Y:S02]  /*0100*/  UTMACCTL.PF [UR4] ;  /* 0x00000000040079b9 */ /* 0x0001e40008040000 */
[----:B0-----:R-:W-:Y:S01]  /*0110*/  NOP ;  /* 0x0000000000007918 */ /* 0x001fe20000000000 */
.L_x_1:
[----:B------:R-:W-:Y:S05]  /*0120*/  BSYNC B0 ;  /* 0x0000000000007941 */ /* 0x000fea0003800000 */
.L_x_0:
[----:B------:R-:W0:Y:S02]  /*0130*/  SHFL.IDX PT, R3, R0, RZ, 0x1f ;  /* 0x00001fff00037589 */ /* 0x000e2400000e0000 */
[----:B0-----:R-:W-:-:S13]  /*0140*/  ISETP.NE.AND P0, PT, R3, RZ, PT ;  /* 0x000000ff0300720c */ /* 0x001fda0003f05270 */
[----:B------:R-:W-:Y:S05]  /*0150*/  @P0 BRA `(.L_x_2) ;  /* 0x0000000000580947 */ /* 0x000fea0003800000 */
[----:B------:R-:W0:Y:S01]  /*0160*/  S2UR UR8, SR_CgaCtaId ;  /* 0x00000000000879c3 */ /* 0x000e220000008800 */
[----:B------:R-:W-:Y:S01]  /*0170*/  UMOV UR4, 0x400 ;  /* 0x0000040000047882 */ /* 0x000fe20000000000 */
[----:B------:R-:W-:Y:S01]  /*0180*/  UMOV UR5, 0x1 ;  /* 0x0000000100057882 */ /* 0x000fe20000000000 */
[----:B------:R-:W-:Y:S01]  /*0190*/  UMOV UR6, 0x6 ;  /* 0x0000000600067882 */ /* 0x000fe20000000000 */
[----:B------:R-:W-:Y:S01]  /*01a0*/  ELECT P0, URZ, PT ;  /* 0x00000000003f782f */ /* 0x000fe20003800000 */
[----:B------:R-:W-:-:S04]  /*01b0*/  UIADD3 UR6, -UR6, 0x100000, URZ ;  /* 0x0010000006067890 */ /* 0x000fc8000fffe13f */
[----:B------:R-:W-:Y:S02]  /*01c0*/  USHF.L.U32 UR7, UR6, 0xb, URZ ;  /* 0x0000000b06077899 */ /* 0x000fe4000800063f */
[----:B------:R-:W-:Y:S02]  /*01d0*/  USHF.L.U32 UR6, UR6, 0x1, URZ ;  /* 0x0000000106067899 */ /* 0x000fe4000800063f */
[----:B0-----:R-:W-:Y:S02]  /*01e0*/  ULEA UR8, UR8, UR4, 0x18 ;  /* 0x0000000408087291 */ /* 0x001fe4000f8ec03f */
[----:B------:R-:W-:-:S04]  /*01f0*/  UIADD3 UR4, -UR5, 0x100000, URZ ;  /* 0x0010000005047890 */ /* 0x000fc8000fffe13f */
[----:B------:R-:W-:Y:S02]  /*0200*/  USHF.L.U32 UR5, UR4, 0xb, URZ ;  /* 0x0000000b04057899 */ /* 0x000fe4000800063f */
[----:B------:R-:W-:Y:S01]  /*0210*/  USHF.L.U32 UR4, UR4, 0x1, URZ ;  /* 0x0000000104047899 */ /* 0x000fe2000800063f */
[----:B------:R-:W0:Y:S11]  /*0220*/  FENCE.VIEW.ASYNC.S ;  /* 0x00000000000073c6 */ /* 0x000e360000000000 */
[----:B0-----:R0:W1:Y:S01]  /*0230*/  SYNCS.EXCH.64 URZ, [UR8], UR4 ;  /* 0x00000004083f75b2 */ /* 0x0010620008000100 */
[----:B------:R0:W2:Y:S01]  /*0240*/  SYNCS.EXCH.64 URZ, [UR8+0x20], UR6 ;  /* 0x00002006083f75b2 */ /* 0x0000a20008000100 */
[----:B------:R0:W3:Y:S01]  /*0250*/  SYNCS.EXCH.64 URZ, [UR8+0x8], UR4 ;  /* 0x00000804083f75b2 */ /* 0x0000e20008000100 */
[----:B------:R0:W4:Y:S01]  /*0260*/  SYNCS.EXCH.64 URZ, [UR8+0x28], UR6 ;  /* 0x00002806083f75b2 */ /* 0x0001220008000100 */
[----:B------:R0:W0:Y:S01]  /*0270*/  SYNCS.EXCH.64 URZ, [UR8+0x10], UR4 ;  /* 0x00001004083f75b2 */ /* 0x0000220008000100 */
[----:B------:R0:W0:Y:S01]  /*0280*/  SYNCS.EXCH.64 URZ, [UR8+0x30], UR6 ;  /* 0x00003006083f75b2 */ /* 0x0000220008000100 */
[----:B------:R0:W0:Y:S01]  /*0290*/  SYNCS.EXCH.64 URZ, [UR8+0x18], UR4 ;  /* 0x00001804083f75b2 */ /* 0x0000220008000100 */
[----:B------:R0:W0:Y:S01]  /*02a0*/  SYNCS.EXCH.64 URZ, [UR8+0x38], UR6 ;  /* 0x00003806083f75b2 */ /* 0x0000220008000100 */
[----:B------:R-:W-:Y:S01]  /*02b0*/  NOP ;  /* 0x0000000000007918 */ /* 0x000fe20000000000 */
.L_x_2:
[----:B------:R-:W-:Y:S01]  /*02c0*/  SHF.R.S32.HI R4, RZ, 0x1f, R63 ;  /* 0x0000001fff047819 */ /* 0x000fe2000001143f */
[----:B------:R-:W5:Y:S01]  /*02d0*/  SHFL.IDX PT, R0, R0, RZ, 0x1f ;  /* 0x00001fff00007589 */ /* 0x000f6200000e0000 */
[----:B0-----:R-:W0:Y:S01]  /*02e0*/  S2UR UR8, SR_CTAID.X ;  /* 0x00000000000879c3 */ /* 0x001e220000002500 */
[----:B------:R-:W-:Y:S02]  /*02f0*/  ELECT P0, URZ, PT ;  /* 0x00000000003f782f */ /* 0x000fe40003800000 */
[----:B------:R-:W-:Y:S01]  /*0300*/  LEA.HI R4, R4, R63, RZ, 0x7 ;  /* 0x0000003f04047211 */ /* 0x000fe200078f38ff */
[----:B------:R-:W-:Y:S01]  /*0310*/  ULDC UR4, c[0x0][0x150] ;  /* 0x0000540000047ab9 */ /* 0x000fe20000000800 */
[----:B------:R-:W-:Y:S01]  /*0320*/  SHF.R.S32.HI R10, RZ, 0x1f, R3 ;  /* 0x0000001fff0a7819 */ /* 0x000fe20000011403 */
[----:B------:R-:W-:Y:S01]  /*0330*/  NOP ;  /* 0x0000000000007918 */ /* 0x000fe20000000000 */
[----:B------:R-:W-:Y:S01]  /*0340*/  LOP3.LUT R4, R4, 0xffffff80, RZ, 0xc0, !PT ;  /* 0xffffff8004047812 */ /* 0x000fe200078ec0ff */
[----:B------:R-:W-:Y:S01]  /*0350*/  NOP ;  /* 0x0000000000007918 */ /* 0x000fe20000000000 */
[----:B------:R-:W-:Y:S01]  /*0360*/  LEA.HI R10, R10, R3, RZ, 0x2 ;  /* 0x000000030a0a7211 */ /* 0x000fe200078f10ff */
[----:B------:R-:W1:Y:S01]  /*0370*/  LDC R12, c[0x0][0x144] ;  /* 0x00005100ff0c7b82 */ /* 0x000e620000000800 */
[----:B------:R-:W-:Y:S01]  /*0380*/  IMAD.MOV.U32 R22, RZ, RZ, 0x1 ;  /* 0x00000001ff167424 */ /* 0x000fe200078e00ff */
[----:B------:R-:W-:Y:S01]  /*0390*/  ISETP.NE.AND P3, PT, R5, RZ, PT ;  /* 0x000000ff0500720c */ /* 0x000fe20003f65270 */
[----:B------:R-:W-:Y:S01]  /*03a0*/  IMAD.IADD R8, R63, 0x1, -R4 ;  /* 0x000000013f087824 */ /* 0x000fe200078e0a04 */
[----:B------:R-:W-:Y:S01]  /*03b0*/  LOP3.LUT R10, R10, 0x3ffffffc, RZ, 0xc0, !PT ;  /* 0x3ffffffc0a0a7812 */ /* 0x000fe200078ec0ff */
[----:B------:R-:W2:Y:S03]  /*03c0*/  S2R R4, SR_CTAID.Y ;  /* 0x0000000000047919 */ /* 0x000ea60000002600 */
[----:B------:R-:W-:Y:S01]  /*03d0*/  SHF.R.S32.HI R7, RZ, 0x1f, R8 ;  /* 0x0000001fff077819 */ /* 0x000fe20000011408 */
[----:B------:R-:W-:Y:S01]  /*03e0*/  IMAD.IADD R10, R3, 0x1, -R10 ;  /* 0x00000001030a7824 */ /* 0x000fe200078e0a0a */
[----:B------:R-:W3:Y:S02]  /*03f0*/  LDC R14, c[0x0][0x140] ;  /* 0x00005000ff0e7b82 */ /* 0x000ee40000000800 */
[----:B------:R-:W-:-:S02]  /*0400*/  LEA.HI R7, R7, R8, RZ, 0x3 ;  /* 0x0000000807077211 */ /* 0x000fc400078f18ff */
[----:B-----5:R-:W-:Y:S02]  /*0410*/  ISETP.NE.OR P0, PT, R0, RZ, !P0 ;  /* 0x000000ff0000720c */ /* 0x020fe40004705670 */
[--C-:B------:R-:W-:Y:S02]  /*0420*/  SHF.R.S32.HI R0, RZ, 0x3, R7.reuse ;  /* 0x00000003ff007819 */ /* 0x100fe40000011407 */
[----:B------:R-:W-:Y:S02]  /*0430*/  SHF.R.S32.HI R7, RZ, 0x1f, R7 ;  /* 0x0000001fff077819 */ /* 0x000fe40000011407 */
[----:B0-----:R-:W-:Y:S02]  /*0440*/  I2FP.F32.U32 R9, UR8 ;  /* 0x0000000800097c45 */ /* 0x001fe40008201000 */
[----:B------:R-:W-:-:S03]  /*0450*/  LEA.HI R7, R7, R0, RZ, 0x2 ;  /* 0x0000000007077211 */ /* 0x000fc600078f10ff */
[----:B------:R-:W-:Y:S01]  /*0460*/  FMUL R9, R9, UR4 ;  /* 0x0000000409097c20 */ /* 0x000fe20008400000 */
[----:B------:R-:W-:Y:S01]  /*0470*/  LOP3.LUT R7, R7, 0xfffffffc, RZ, 0xc0, !PT ;  /* 0xfffffffc07077812 */ /* 0x000fe200078ec0ff */
[----:B------:R-:W-:Y:S01]  /*0480*/  VOTEU.ALL UP0, P0 ;  /* 0x00000000003f7886 */ /* 0x000fe20000000000 */
[----:B------:R-:W-:Y:S01]  /*0490*/  ULDC UR4, c[0x0][0x154] ;  /* 0x0000550000047ab9 */ /* 0x000fe20000000800 */
[----:B------:R-:W-:Y:S02]  /*04a0*/  VOTEU.ALL UP1, P0 ;  /* 0x00000000003f7886 */ /* 0x000fe40000020000 */
[----:B------:R-:W0:Y:S01]  /*04b0*/  F2I.U32.TRUNC.NTZ R9, R9 ;  /* 0x0000000900097305 */ /* 0x000e22000020f000 */
[----:B------:R-:W-:Y:S01]  /*04c0*/  IMAD.IADD R7, R0, 0x1, -R7 ;  /* 0x0000000100077824 */ /* 0x000fe200078e0a07 */
[----:B------:R-:W5:Y:S01]  /*04d0*/  @!UP0 S2UR UR7, SR_CgaCtaId ;  /* 0x00000000000789c3 */ /* 0x000f620000008800 */
[----:B------:R-:W-:Y:S01]  /*04e0*/  @!UP0 UMOV UR6, 0x400 ;  /* 0x0000040000068882 */ /* 0x000fe20000000000 */
[----:B---3--:R-:W-:Y:S01]  /*04f0*/  ISETP.EQ.U32.AND P2, PT, R14, 0x1, PT ;  /* 0x000000010e00780c */ /* 0x008fe20003f42070 */
[----:B------:R-:W-:Y:S01]  /*0500*/  IMAD R10, R10, 0x4, R7 ;  /* 0x000000040a0a7824 */ /* 0x000fe200078e0207 */
[----:B--2---:R-:W-:-:S03]  /*0510*/  I2FP.F32.U32 R3, R4 ;  /* 0x0000000400037245 */ /* 0x004fc60000201000 */
[C---:B------:R-:W-:Y:S01]  /*0520*/  IMAD.SHL.U32 R19, R10.reuse, 0x4, RZ ;  /* 0x000000040a137824 */ /* 0x040fe200078e00ff */
[----:B------:R-:W-:Y:S01]  /*0530*/  LEA.HI R0, R10, R10, RZ, 0x1 ;  /* 0x0000000a0a007211 */ /* 0x000fe200078f08ff */
[----:B------:R-:W-:Y:S01]  /*0540*/  FMUL R13, R3, UR4 ;  /* 0x00000004030d7c20 */ /* 0x000fe20008400000 */
[----:B------:R-:W2:Y:S01]  /*0550*/  LDC R7, c[0x0][0x148] ;  /* 0x00005200ff077b82 */ /* 0x000ea20000000800 */
[----:B------:R-:W-:Y:S01]  /*0560*/  UMOV UR4, 0x20 ;  /* 0x0000002000047882 */ /* 0x000fe20000000000 */
[----:B------:R-:W-:Y:S01]  /*0570*/  LOP3.LUT R11, R0, 0xfffffffe, RZ, 0xc0, !PT ;  /* 0xfffffffe000b7812 */ /* 0x000fe200078ec0ff */
[----:B0-----:R-:W-:Y:S01]  /*0580*/  IMAD.MOV R15, RZ, RZ, -R9 ;  /* 0x000000ffff0f7224 */ /* 0x001fe200078e0a09 */
[----:B------:R-:W-:Y:S01]  /*0590*/  SHF.R.S32.HI R9, RZ, 0x1f, R2 ;  /* 0x0000001fff097819 */ /* 0x000fe20000011402 */
[----:B------:R-:W0:Y:S01]  /*05a0*/  F2I.U32.TRUNC.NTZ R13, R13 ;  /* 0x0000000d000d7305 */ /* 0x000e22000020f000 */
[----:B------:R-:W-:Y:S01]  /*05b0*/  LOP3.LUT R19, R10, 0xc, R19, 0x78, !PT ;  /* 0x0000000c0a137812 */ /* 0x000fe200078e7813 */
[----:B-1----:R-:W-:Y:S01]  /*05c0*/  IMAD R3, R12, R15, UR8 ;  /* 0x000000080c037e24 */ /* 0x002fe2000f8e020f */
[----:B------:R-:W-:Y:S01]  /*05d0*/  LEA.HI R9, R9, R2, RZ, 0x2 ;  /* 0x0000000209097211 */ /* 0x000fe200078f10ff */
[----:B------:R-:W-:Y:S01]  /*05e0*/  IMAD.IADD R0, R10, 0x1, -R11 ;  /* 0x000000010a007824 */ /* 0x000fe200078e0a0b */
[----:B------:R-:W-:-:S04]  /*05f0*/  @!UP0 UIADD3 UR4, -UR4, 0x100000, URZ ;  /* 0x0010000004048890 */ /* 0x000fc8000fffe13f */
[----:B------:R-:W-:Y:S02]  /*0600*/  @!UP0 USHF.L.U32 UR5, UR4, 0xb, URZ ;  /* 0x0000000b04058899 */ /* 0x000fe4000800063f */
[----:B------:R-:W-:Y:S01]  /*0610*/  @!UP0 USHF.L.U32 UR4, UR4, 0x1, URZ ;  /* 0x0000000104048899 */ /* 0x000fe2000800063f */
[----:B------:R-:W-:Y:S01]  /*0620*/  VIADD R10, R5, 0xffffffff ;  /* 0xffffffff050a7836 */ /* 0x000fe20000000000 */
[----:B------:R-:W-:Y:S02]  /*0630*/  LOP3.LUT R9, R9, 0xfffffffc, RZ, 0xc0, !PT ;  /* 0xfffffffc09097812 */ /* 0x000fe400078ec0ff */
[----:B------:R-:W-:Y:S01]  /*0640*/  ISETP.NE.AND P4, PT, R0, R3, PT ;  /* 0x000000030000720c */ /* 0x000fe20003f85270 */
[----:B-----5:R-:W-:Y:S01]  /*0650*/  @!UP0 ULEA UR6, UR7, UR6, 0x18 ;  /* 0x0000000607068291 */ /* 0x020fe2000f8ec03f */
[----:B------:R-:W-:Y:S01]  /*0660*/  ISETP.GE.U32.AND P6, PT, R10, 0x2, PT ;  /* 0x000000020a00780c */ /* 0x000fe20003fc6070 */
[----:B------:R-:W-:Y:S01]  /*0670*/  IMAD.IADD R0, R2, 0x1, -R9 ;  /* 0x0000000102007824 */ /* 0x000fe200078e0a09 */
[----:B------:R-:W-:Y:S01]  /*0680*/  VOTEU.ALL UP0, P0 ;  /* 0x00000000003f7886 */ /* 0x000fe20000000000 */
[----:B------:R-:W-:Y:S01]  /*0690*/  LOP3.LUT P0, RZ, R8, 0x7, RZ, 0xc0, !PT ;  /* 0x0000000708ff7812 */ /* 0x000fe2000780c0ff */
[----:B0-----:R-:W-:Y:S01]  /*06a0*/  IMAD.MOV R20, RZ, RZ, -R13 ;  /* 0x000000ffff147224 */ /* 0x001fe200078e0a0d */
[----:B------:R-:W-:-:S02]  /*06b0*/  LOP3.LUT R11, R63, 0x7f, RZ, 0xc0, !PT ;  /* 0x0000007f3f0b7812 */ /* 0x000fc400078ec0ff */
[C---:B------:R-:W-:Y:S01]  /*06c0*/  ISETP.NE.AND P1, PT, R0.reuse, 0x3, PT ;  /* 0x000000030000780c */ /* 0x040fe20003f25270 */
[----:B--2---:R-:W-:Y:S01]  /*06d0*/  IMAD R9, R7, R20, R4 ;  /* 0x0000001407097224 */ /* 0x004fe200078e0204 */
[C---:B------:R-:W-:Y:S02]  /*06e0*/  ISETP.LT.U32.AND P0, PT, R19.reuse, 0x4, !P0 ;  /* 0x000000041300780c */ /* 0x040fe40004701070 */
[----:B------:R-:W-:Y:S01]  /*06f0*/  @P4 LEA.HI R2, R19, R19, RZ, 0x1 ;  /* 0x0000001313024211 */ /* 0x000fe200078f08ff */
[----:B------:R-:W0:Y:S02]  /*0700*/  FENCE.VIEW.ASYNC.S ;  /* 0x00000000000073c6 */ /* 0x000e240000000000 */
[----:B0-----:R0:W1:Y:S01]  /*0710*/  @!UP0 SYNCS.EXCH.64 URZ, [UR6+0x50], UR4 ;  /* 0x00005004063f85b2 */ /* 0x0010620008000100 */
[----:B------:R-:W-:Y:S02]  /*0720*/  ISETP.EQ.OR P1, PT, R0, RZ, !P1 ;  /* 0x000000ff0000720c */ /* 0x000fe40004f22670 */
[----:B------:R-:W-:-:S02]  /*0730*/  @P4 SHF.R.S32.HI R2, RZ, 0x1, R2 ;  /* 0x00000001ff024819 */ /* 0x000fc40000011402 */
[----:B------:R-:W-:Y:S02]  /*0740*/  ISETP.EQ.AND P1, PT, R5, RZ, P1 ;  /* 0x000000ff0500720c */ /* 0x000fe40000f22270 */
[----:B------:R-:W-:Y:S02]  /*0750*/  @P4 ISETP.NE.AND P5, PT, R2, R9, PT ;  /* 0x000000090200420c */ /* 0x000fe40003fa5270 */
[----:B------:R-:W-:Y:S02]  /*0760*/  SEL R9, RZ, 0x1, !P0 ;  /* 0x00000001ff097807 */ /* 0x000fe40004000000 */
[----:B------:R-:W-:Y:S02]  /*0770*/  @P4 SEL R22, RZ, 0x1, P5 ;  /* 0x00000001ff164807 */ /* 0x000fe40002800000 */
[----:B------:R-:W-:Y:S02]  /*0780*/  SEL R18, RZ, 0x1, !P1 ;  /* 0x00000001ff127807 */ /* 0x000fe40004800000 */
[----:B------:R-:W-:Y:S01]  /*0790*/  LOP3.LUT R22, R22, R9, RZ, 0xc0, !PT ;  /* 0x0000000916167212 */ /* 0x000fe200078ec0ff */
[----:B------:R0:W2:Y:S01]  /*07a0*/  @!UP1 SYNCS.EXCH.64 URZ, [UR6+0x58], UR4 ;  /* 0x00005804063f95b2 */ /* 0x0000a20008000100 */
[----:B------:R-:W-:Y:S01]  /*07b0*/  SEL R18, R18, 0x2, P6 ;  /* 0x0000000212127807 */ /* 0x000fe20003000000 */
[----:B------:R-:W-:Y:S01]  /*07c0*/  NOP ;  /* 0x0000000000007918 */ /* 0x000fe20000000000 */
[----:B------:R-:W-:Y:S05]  /*07d0*/  @!P2 BRA `(.L_x_3) ;  /* 0x000000000008a947 */ /* 0x000fea0003800000 */
[----:B-12-4-:R-:W-:Y:S01]  /*07e0*/  UCGABAR_ARV ;  /* 0x00000000000079c7 */ /* 0x016fe20008000000 */
[----:B------:R-:W-:Y:S05]  /*07f0*/  BRA `(.L_x_4) ;  /* 0x0000000000047947 */ /* 0x000fea0003800000 */
.L_x_3:
[----:B-12-4-:R-:W-:Y:S01]  /*0800*/  NOP ;  /* 0x0000000000007918 */ /* 0x016fe20000000000 */
.L_x_4:
[----:B------:R-:W1:Y:S01]  /*0810*/  LDC R2, c[0x0][0x65c] ;  /* 0x00019700ff027b82 */ /* 0x000e620000000800 */
[----:B------:R-:W-:Y:S02]  /*0820*/  IMAD.U32 R8, RZ, RZ, UR8 ;  /* 0x00000008ff087e24 */ /* 0x000fe4000f8e00ff */
[----:B------:R-:W-:Y:S01]  /*0830*/  IMAD.MOV.U32 R9, RZ, RZ, RZ ;  /* 0x000000ffff097224 */ /* 0x000fe200078e00ff */
[----:B-1----:R-:W-:-:S04]  /*0840*/  ISETP.NE.AND P1, PT, R2, 0x1, PT ;  /* 0x000000010200780c */ /* 0x002fc80003f25270 */
[----:B------:R-:W-:-:S09]  /*0850*/  P2R R5, PR, RZ, 0x2 ;  /* 0x00000002ff057803 */ /* 0x000fd20000000000 */
[----:B------:R-:W1:Y:S01]  /*0860*/  @P1 LDC R17, c[0x0][0x10] ;  /* 0x00000400ff111b82 */ /* 0x000e620000000800 */
[----:B------:R-:W-:Y:S02]  /*0870*/  @P1 IMAD.MOV.U32 R5, RZ, RZ, RZ ;  /* 0x000000ffff051224 */ /* 0x000fe400078e00ff */
[----:B------:R-:W-:-:S05]  /*0880*/  @P1 IMAD.MOV.U32 R15, RZ, RZ, RZ ;  /* 0x000000ffff0f1224 */ /* 0x000fca00078e00ff */
[----:B------:R-:W2:Y:S01]  /*0890*/  @!P1 LDC R13, c[0x0][0xc] ;  /* 0x00000300ff0d9b82 */ /* 0x000ea20000000800 */
[----:B0-----:R-:W-:Y:S01]  /*08a0*/  ULDC UR4, c[0x0][0xc] ;  /* 0x0000030000047ab9 */ /* 0x001fe20000000800 */
[----:B------:R-:W-:Y:S01]  /*08b0*/  ULDC UR5, c[0x0][0x10] ;  /* 0x0000040000057ab9 */ /* 0x000fe20000000800 */
[----:B------:R-:W-:Y:S01]  /*08c0*/  ULDC UR6, c[0x0][0x14] ;  /* 0x0000050000067ab9 */ /* 0x000fe20000000800 */
[----:B------:R-:W-:-:S04]  /*08d0*/  UIMAD.WIDE.U32 UR4, UR4, UR5, URZ ;  /* 0x00000005040472a5 */ /* 0x000fc8000f8e003f */
[----:B------:R-:W-:Y:S02]  /*08e0*/  UIMAD.WIDE.U32 UR38, UR4, UR6, URZ ;  /* 0x00000006042672a5 */ /* 0x000fe4000f8e003f */
[----:B------:R-:W-:-:S04]  /*08f0*/  UIMAD UR41, UR5, UR6, URZ ;  /* 0x00000006052972a4 */ /* 0x000fc8000f8e023f */
[----:B------:R-:W-:Y:S01]  /*0900*/  UIADD3 UR41, UR39, UR41, URZ ;  /* 0x0000002927297290 */ /* 0x000fe2000fffe03f */
[----:B-1----:R-:W-:-:S04]  /*0910*/  @P1 IMAD.WIDE.U32 R16, R17, UR8, R4 ;  /* 0x0000000811101c25 */ /* 0x002fc8000f8e0004 */
[----:B------:R-:W-:Y:S02]  /*0920*/  @P1 IMAD.IADD R17, R17, 0x1, R15 ;  /* 0x0000000111111824 */ /* 0x000fe400078e020f */
[----:B--2---:R-:W-:-:S04]  /*0930*/  @!P1 IMAD.WIDE.U32 R8, R4, R13, R8 ;  /* 0x0000000d04089225 */ /* 0x004fc800078e0008 */
[----:B------:R-:W-:Y:S02]  /*0940*/  @!P1 IMAD.MOV.U32 R16, RZ, RZ, R8 ;  /* 0x000000ffff109224 */ /* 0x000fe400078e0008 */
[----:B------:R-:W-:Y:S01]  /*0950*/  @!P1 IMAD.MOV.U32 R17, RZ, RZ, R9 ;  /* 0x000000ffff119224 */ /* 0x000fe200078e0009 */
[----:B------:R-:W-:Y:S06]  /*0960*/  @!P2 BRA `(.L_x_5) ;  /* 0x00000000000ca947 */ /* 0x000fec0003800000 */
[----:B------:R-:W-:Y:S01]  /*0970*/  UCGABAR_WAIT ;  /* 0x0000000000007dc7 */ /* 0x000fe20008000000 */
[----:B------:R-:W-:Y:S01]  /*0980*/  CCTL.IVALL ;  /* 0x00000000ff00798f */ /* 0x000fe20002000000 */
[----:B------:R-:W-:Y:S05]  /*0990*/  BRA `(.L_x_6) ;  /* 0x0000000000047947 */ /* 0x000fea0003800000 */
.L_x_5:
[----:B------:R-:W-:Y:S06]  /*09a0*/  BAR.SYNC.DEFER_BLOCKING 0x0 ;  /* 0x0000000000007b1d */ /* 0x000fec0000010000 */
.L_x_6:
[----:B------:R-:W-:Y:S05]  /*09b0*/  @!P3 BRA `(.L_x_7) ;  /* 0x0000004000f8b947 */ /* 0x000fea0003800000 */
[----:B------:R-:W-:-:S13]  /*09c0*/  ISETP.GT.U32.AND P0, PT, R10, 0x1, PT ;  /* 0x000000010a00780c */ /* 0x000fda0003f04070 */
[----:B------:R-:W-:Y:S05]  /*09d0*/  @P0 EXIT ;  /* 0x000000000000094d */ /* 0x000fea0003800000 */
[----:B------:R-:W-:Y:S01]  /*09e0*/  ULDC.64 UR4, c[0x0][0x650] ;  /* 0x0001940000047ab9 */ /* 0x000fe20000000a00 */
[----:B------:R-:W-:Y:S01]  /*09f0*/  PRMT R0, RZ, 0x7610, R0 ;  /* 0x00007610ff007816 */ /* 0x000fe20000000000 */
[----:B------:R-:W-:Y:S01]  /*0a00*/  IMAD.MOV.U32 R71, RZ, RZ, -0x1 ;  /* 0xffffffffff477424 */ /* 0x000fe200078e00ff */
[----:B------:R-:W-:Y:S01]  /*0a10*/  ISETP.GE.U32.AND P0, PT, R16, UR4, PT ;  /* 0x0000000410007c0c */ /* 0x000fe2000bf06070 */
[----:B------:R-:W-:Y:S02]  /*0a20*/  IMAD.MOV.U32 R70, RZ, RZ, -0x1 ;  /* 0xffffffffff467424 */ /* 0x000fe400078e00ff */
[----:B------:R-:W-:Y:S01]  /*0a30*/  IMAD.MOV.U32 R69, RZ, RZ, -0x1 ;  /* 0xffffffffff457424 */ /* 0x000fe200078e00ff */
[----:B------:R-:W-:-:S13]  /*0a40*/  ISETP.GE.U32.AND.EX P0, PT, R17, UR5, PT, P0 ;  /* 0x0000000511007c0c */ /* 0x000fda000bf06100 */
[----:B------:R-:W-:Y:S05]  /*0a50*/  @P0 BRA `(.L_x_8) ;  /* 0x0000000400280947 */ /* 0x000fea0003800000 */
[----:B------:R-:W0:Y:S01]  /*0a60*/  LDC.64 R24, c[0x0][0x628] ;  /* 0x00018a00ff187b82 */ /* 0x000e220000000a00 */
[----:B------:R-:W-:Y:S02]  /*0a70*/  IMAD.MOV.U32 R8, RZ, RZ, R16 ;  /* 0x000000ffff087224 */ /* 0x000fe400078e0010 */
[----:B------:R-:W-:-:S05]  /*0a80*/  IMAD.MOV.U32 R9, RZ, RZ, R17 ;  /* 0x000000ffff097224 */ /* 0x000fca00078e0011 */
[----:B------:R-:W1:Y:S08]  /*0a90*/  LDC R0, c[0x0][0x630] ;  /* 0x00018c00ff007b82 */ /* 0x000e700000000800 */
[----:B------:R-:W2:Y:S01]  /*0aa0*/  LDC.64 R26, c[0x0][0x620] ;  /* 0x00018800ff1a7b82 */ /* 0x000ea20000000a00 */
[----:B0-----:R-:W-:-:S04]  /*0ab0*/  ISETP.NE.U32.AND P0, PT, R24, RZ, PT ;  /* 0x000000ff1800720c */ /* 0x001fc80003f05070 */
[----:B------:R-:W-:-:S13]  /*0ac0*/  ISETP.NE.AND.EX P0, PT, R25, RZ, PT, P0 ;  /* 0x000000ff1900720c */ /* 0x000fda0003f05300 */
[----:B-12---:R-:W-:Y:S05]  /*0ad0*/  @!P0 BRA `(.L_x_9) ;  /* 0x0000000000288947 */ /* 0x006fea0003800000 */
[----:B------:R-:W0:Y:S02]  /*0ae0*/  LDC R15, c[0x0][0x634] ;  /* 0x00018d00ff0f7b82 */ /* 0x000e240000000800 */
[----:B0-----:R-:W-:-:S05]  /*0af0*/  IADD3 R15, P0, R16, R15, RZ ;  /* 0x0000000f100f7210 */ /* 0x001fca0007f1e0ff */
[----:B------:R-:W-:-:S04]  /*0b00*/  IMAD.X R21, RZ, RZ, R17, P0 ;  /* 0x000000ffff157224 */ /* 0x000fc800000e0611 */
[----:B------:R-:W-:-:S04]  /*0b10*/  IMAD.WIDE.U32 R8, R21, R24, RZ ;  /* 0x0000001815087225 */ /* 0x000fc800078e00ff */
[----:B------:R-:W-:-:S04]  /*0b20*/  IMAD.WIDE.U32 R12, P0, R15, R25, R8 ;  /* 0x000000190f0c7225 */ /* 0x000fc80007800008 */
[----:B------:R-:W-:-:S04]  /*0b30*/  IMAD.WIDE.U32 R8, R15, R24, RZ ;  /* 0x000000180f087225 */ /* 0x000fc800078e00ff */
[----:B------:R-:W-:Y:S01]  /*0b40*/  IMAD.X R15, RZ, RZ, RZ, P0 ;  /* 0x000000ffff0f7224 */ /* 0x000fe200000e06ff */
[----:B------:R-:W-:Y:S01]  /*0b50*/  IADD3 RZ, P0, R9, R12, RZ ;  /* 0x0000000c09ff7210 */ /* 0x000fe20007f1e0ff */
[----:B------:R-:W-:-:S04]  /*0b60*/  IMAD.MOV.U32 R14, RZ, RZ, R13 ;  /* 0x000000ffff0e7224 */ /* 0x000fc800078e000d */
[----:B------:R-:W-:-:S08]  /*0b70*/  IMAD.WIDE.U32.X R8, R21, R25, R14, P0 ;  /* 0x0000001915087225 */ /* 0x000fd000000e040e */
.L_x_9:
[----:B------:R-:W0:Y:S01]  /*0b80*/  LDC.64 R28, c[0x0][0x640] ;  /* 0x00019000ff1c7b82 */ /* 0x000e220000000a00 */
[--C-:B------:R-:W-:Y:S01]  /*0b90*/  SHF.R.U64 R69, R8, R0, R9.reuse ;  /* 0x0000000008457219 */ /* 0x100fe20000001209 */
[----:B------:R-:W-:Y:S01]  /*0ba0*/  IMAD R20, R7, R20, R4 ;  /* 0x0000001407147224 */ /* 0x000fe200078e0204 */
[----:B------:R-:W-:Y:S02]  /*0bb0*/  SHF.R.U32.HI R0, RZ, R0, R9 ;  /* 0x00000000ff007219 */ /* 0x000fe40000011609 */
[----:B------:R-:W-:-:S03]  /*0bc0*/  IADD3 R5, P0, RZ, -R69, RZ ;  /* 0x80000045ff057210 */ /* 0x000fc60007f1e0ff */
[----:B------:R-:W1:Y:S02]  /*0bd0*/  LDC R12, c[0x0][0x618] ;  /* 0x00018600ff0c7b82 */ /* 0x000e640000000800 */
[----:B------:R-:W-:-:S04]  /*0be0*/  IMAD.X R9, RZ, RZ, ~R0, P0 ;  /* 0x000000ffff097224 */ /* 0x000fc800000e0e00 */
[-C--:B------:R-:W-:Y:S02]  /*0bf0*/  IMAD R0, R9, R26.reuse, RZ ;  /* 0x0000001a09007224 */ /* 0x080fe400078e02ff */
[----:B------:R-:W2:Y:S01]  /*0c00*/  LDC R14, c[0x0][0x608] ;  /* 0x00018200ff0e7b82 */ /* 0x000ea20000000800 */
[----:B------:R-:W-:-:S04]  /*0c10*/  IMAD.WIDE.U32 R8, R5, R26, R16 ;  /* 0x0000001a05087225 */ /* 0x000fc800078e0010 */
[----:B------:R-:W-:Y:S02]  /*0c20*/  IMAD R5, R5, R27, R0 ;  /* 0x0000001b05057224 */ /* 0x000fe400078e0200 */
[----:B------:R-:W-:Y:S01]  /*0c30*/  IMAD.MOV.U32 R27, RZ, RZ, 0x1 ;  /* 0x00000001ff1b7424 */ /* 0x000fe200078e00ff */
[----:B------:R-:W3:Y:S01]  /*0c40*/  LDC R24, c[0x0][0x658] ;  /* 0x00019600ff187b82 */ /* 0x000ee20000000800 */
[----:B------:R-:W-:Y:S01]  /*0c50*/  IMAD.IADD R5, R9, 0x1, R5 ;  /* 0x0000000109057824 */ /* 0x000fe200078e0205 */
[----:B0-----:R-:W-:Y:S01]  /*0c60*/  ISETP.NE.U32.AND P0, PT, R28, RZ, PT ;  /* 0x000000ff1c00720c */ /* 0x001fe20003f05070 */
[----:B------:R-:W-:-:S03]  /*0c70*/  IMAD.MOV.U32 R9, RZ, RZ, -0x1 ;  /* 0xffffffffff097424 */ /* 0x000fc600078e00ff */
[----:B------:R-:W-:Y:S02]  /*0c80*/  ISETP.NE.AND.EX P0, PT, R29, RZ, PT, P0 ;  /* 0x000000ff1d00720c */ /* 0x000fe40003f05300 */
[----:B------:R-:W0:Y:S01]  /*0c90*/  LDC R21, c[0x0][0x600] ;  /* 0x00018000ff157b82 */ /* 0x000e220000000800 */
[-CC-:B-1----:R-:W-:Y:S02]  /*0ca0*/  SHF.R.U64 R10, R8, R12.reuse, R5.reuse ;  /* 0x0000000c080a7219 */ /* 0x182fe40000001205 */
[----:B------:R-:W-:-:S05]  /*0cb0*/  SHF.R.U32.HI R5, RZ, R12, R5 ;  /* 0x0000000cff057219 */ /* 0x000fca0000011605 */
[----:B------:R-:W1:Y:S01]  /*0cc0*/  LDC R23, c[0x0][0x648] ;  /* 0x00019200ff177b82 */ /* 0x000e620000000800 */
[-CC-:B--2---:R-:W-:Y:S02]  /*0cd0*/  SHF.R.U64 R30, R10, R14.reuse, R5.reuse ;  /* 0x0000000e0a1e7219 */ /* 0x184fe40000001205 */
[----:B------:R-:W-:-:S05]  /*0ce0*/  SHF.R.U32.HI R5, RZ, R14, R5 ;  /* 0x0000000eff057219 */ /* 0x000fca0000011605 */
[----:B------:R-:W2:Y:S01]  /*0cf0*/  LDC R25, c[0x0][0x638] ;  /* 0x00018e00ff197b82 */ /* 0x000ea20000000800 */
[-CC-:B---3--:R-:W-:Y:S02]  /*0d00*/  SHF.R.U64 R14, R30, R24.reuse, R5.reuse ;  /* 0x000000181e0e7219 */ /* 0x188fe40000001205 */
[-C--:B------:R-:W-:Y:S02]  /*0d10*/  SHF.L.U32 R0, R9, R24.reuse, RZ ;  /* 0x0000001809007219 */ /* 0x080fe400000006ff */
[----:B------:R-:W-:Y:S01]  /*0d20*/  SHF.R.U32.HI R5, RZ, R24, R5 ;  /* 0x00000018ff057219 */ /* 0x000fe20000011605 */
[----:B------:R-:W-:Y:S01]  /*0d30*/  IMAD.MOV.U32 R4, RZ, RZ, R14 ;  /* 0x000000ffff047224 */ /* 0x000fe200078e000e */
[----:B------:R-:W-:Y:S01]  /*0d40*/  LOP3.LUT R7, RZ, R0, RZ, 0x33, !PT ;  /* 0x00000000ff077212 */ /* 0x000fe200078e33ff */
[----:B------:R-:W3:Y:S01]  /*0d50*/  LDC R26, c[0x0][0x610] ;  /* 0x00018400ff1a7b82 */ /* 0x000ee20000000800 */
[----:B------:R-:W-:Y:S05]  /*0d60*/  @!P0 BRA `(.L_x_10) ;  /* 0x0000000000288947 */ /* 0x000fea0003800000 */
[----:B------:R-:W4:Y:S02]  /*0d70*/  LDC R13, c[0x0][0x64c] ;  /* 0x00019300ff0d7b82 */ /* 0x000f240000000800 */
[----:B----4-:R-:W-:-:S05]  /*0d80*/  IADD3 R13, P0, R14, R13, RZ ;  /* 0x0000000d0e0d7210 */ /* 0x010fca0007f1e0ff */
        /* <DEDUP_REMOVED lines=8> */
.L_x_10:
[----:B-1----:R-:W-:Y:S01]  /*0e10*/  SHF.R.U64 R4, R4, R23, R5 ;  /* 0x0000001704047219 */ /* 0x002fe20000001205 */
[----:B0-----:R-:W-:Y:S01]  /*0e20*/  VIADD R5, R21, 0xffffffff ;  /* 0xffffffff15057836 */ /* 0x001fe20000000000 */
[----:B------:R-:W-:Y:S02]  /*0e30*/  SHF.L.U32 R0, R27, R24, RZ ;  /* 0x000000181b007219 */ /* 0x000fe400000006ff */
[----:B------:R-:W-:Y:S01]  /*0e40*/  LOP3.LUT R7, R30, R7, RZ, 0xc0, !PT ;  /* 0x000000071e077212 */ /* 0x000fe200078ec0ff */
[----:B------:R-:W-:Y:S01]  /*0e50*/  IMAD.MOV R8, RZ, RZ, -R4 ;  /* 0x000000ffff087224 */ /* 0x000fe200078e0a04 */
[----:B------:R-:W-:Y:S02]  /*0e60*/  SEL R3, R3, R20, !P1 ;  /* 0x0000001403037207 */ /* 0x000fe40004800000 */
[----:B------:R-:W-:Y:S01]  /*0e70*/  LOP3.LUT R5, R10, R5, RZ, 0xc0, !PT ;  /* 0x000000050a057212 */ /* 0x000fe200078ec0ff */
[----:B------:R-:W-:Y:S02]  /*0e80*/  IMAD R4, R0, R4, R7 ;  /* 0x0000000400047224 */ /* 0x000fe400078e0207 */
[----:B--2---:R-:W-:-:S02]  /*0e90*/  IMAD R0, R8, R25, R14 ;  /* 0x0000001908007224 */ /* 0x004fc400078e020e */
[----:B---3--:R-:W-:Y:S02]  /*0ea0*/  IMAD R3, R4, R26, R3 ;  /* 0x0000001a04037224 */ /* 0x008fe400078e0203 */
[----:B------:R-:W-:Y:S02]  /*0eb0*/  IMAD.MOV.U32 R7, RZ, RZ, 0x1 ;  /* 0x00000001ff077424 */ /* 0x000fe400078e00ff */
[----:B------:R-:W-:-:S03]  /*0ec0*/  IMAD R4, R0, R21, R5 ;  /* 0x0000001500047224 */ /* 0x000fc600078e0205 */
[----:B------:R-:W-:Y:S02]  /*0ed0*/  PRMT R0, R7, 0x7610, R0 ;  /* 0x0000761007007816 */ /* 0x000fe40000000000 */
[----:B------:R-:W-:Y:S02]  /*0ee0*/  SEL R70, R4, R3, !P1 ;  /* 0x0000000304467207 */ /* 0x000fe40004800000 */
[----:B------:R-:W-:-:S07]  /*0ef0*/  SEL R71, R3, R4, !P1 ;  /* 0x0000000403477207 */ /* 0x000fce0004800000 */
.L_x_8:
[----:B------:R-:W-:-:S08]  /*0f00*/  NOP ;  /* 0x0000000000007918 */ /* 0x000fd00000000000 */
[----:B------:R-:W0:Y:S02]  /*0f10*/  USETMAXREG.TRY_ALLOC.CTAPOOL UP0, 0xe8 ;  /* 0x000000e8000079c8 */ /* 0x000e240008000600 */
[----:B0-----:R-:W-:-:S13]  /*0f20*/  PLOP3.LUT P0, PT, PT, PT, UP0, 0x80, 0x0 ;  /* 0x000000000000781c */ /* 0x001fda0003f0f008 */
[----:B------:R-:W-:Y:S05]  /*0f30*/  @!P0 BRA `(.L_x_8) ;  /* 0xfffffffc00f08947 */ /* 0x000fea000383ffff */
[----:B------:R-:W-:Y:S01]  /*0f40*/  ULDC.64 UR4, c[0x0][0x598] ;  /* 0x0001660000047ab9 */ /* 0x000fe20000000a00 */
[----:B------:R-:W-:Y:S01]  /*0f50*/  ULDC.64 UR36, c[0x0][0x208] ;  /* 0x0000820000247ab9 */ /* 0x000fe20000000a00 */
[----:B------:R-:W-:-:S04]  /*0f60*/  ISETP.NE.U32.AND P0, PT, RZ, UR4, PT ;  /* 0x00000004ff007c0c */ /* 0x000fc8000bf05070 */
[----:B------:R-:W-:-:S13]  /*0f70*/  ISETP.NE.AND.EX P0, PT, RZ, UR5, PT, P0 ;  /* 0x00000005ff007c0c */ /* 0x000fda000bf05300 */
[----:B------:R-:W-:Y:S05]  /*0f80*/  @!P0 BRA `(.L_x_11) ;  /* 0x00000000001c8947 */ /* 0x000fea0003800000 */
[----:B------:R-:W0:Y:S02]  /*0f90*/  LDC.64 R4, c[0x0][0x598] ;  /* 0x00016600ff047b82 */ /* 0x000e240000000a00 */
[----:B0-----:R-:W2:Y:S02]  /*0fa0*/  LDG.E.64 R4, desc[UR36][R4.64] ;  /* 0x0000002404047981 */ /* 0x001ea4000c1e1b00 */
[----:B--2---:R-:W-:-:S04]  /*0fb0*/  ISETP.NE.U32.AND P0, PT, R4, RZ, PT ;  /* 0x000000ff0400720c */ /* 0x004fc80003f05070 */
[----:B------:R-:W-:-:S13]  /*0fc0*/  ISETP.NE.AND.EX P0, PT, R5, RZ, PT, P0 ;  /* 0x000000ff0500720c */ /* 0x000fda0003f05300 */
[----:B------:R-:W-:Y:S05]  /*0fd0*/  @!P0 BRA `(.L_x_11) ;  /* 0x0000000000088947 */ /* 0x000fea0003800000 */
[----:B------:R0:W5:Y:S01]  /*0fe0*/  LD.E R23, desc[UR36][R4.64] ;  /* 0x0000002404177980 */ /* 0x000162000c101900 */
[----:B------:R-:W-:Y:S05]  /*0ff0*/  BRA `(.L_x_12) ;  /* 0x0000000000247947 */ /* 0x000fea0003800000 */
.L_x_11:
[----:B------:R-:W-:Y:S02]  /*1000*/  ULDC.64 UR4, c[0x0][0x588] ;  /* 0x0001620000047ab9 */ /* 0x000fe40000000a00 */
[----:B------:R-:W-:-:S04]  /*1010*/  ISETP.NE.U32.AND P0, PT, RZ, UR4, PT ;  /* 0x00000004ff007c0c */ /* 0x000fc8000bf05070 */
[----:B------:R-:W-:-:S13]  /*1020*/  ISETP.NE.AND.EX P0, PT, RZ, UR5, PT, P0 ;  /* 0x00000005ff007c0c */ /* 0x000fda000bf05300 */
[----:B------:R-:W-:Y:S05]  /*1030*/  @!P0 BRA `(.L_x_13) ;  /* 0x00000000000c8947 */ /* 0x000fea0003800000 */
[----:B------:R-:W0:Y:S02]  /*1040*/  LDC.64 R4, c[0x0][0x588] ;  /* 0x00016200ff047b82 */ /* 0x000e240000000a00 */
[----:B0-----:R1:W5:Y:S01]  /*1050*/  LDG.E R23, desc[UR36][R4.64] ;  /* 0x0000002404177981 */ /* 0x001362000c1e1900 */
[----:B------:R-:W-:Y:S05]  /*1060*/  BRA `(.L_x_12) ;  /* 0x0000000000087947 */ /* 0x000fea0003800000 */
.L_x_13:
[----:B------:R-:W-:Y:S02]  /*1070*/  ULDC UR4, c[0x0][0x580] ;  /* 0x0001600000047ab9 */ /* 0x000fe40000000800 */
[----:B------:R-:W-:-:S07]  /*1080*/  IMAD.U32 R23, RZ, RZ, UR4 ;  /* 0x00000004ff177e24 */ /* 0x000fce000f8e00ff */
.L_x_12:
[----:B------:R-:W-:Y:S02]  /*1090*/  ULDC.64 UR4, c[0x0][0x5a0] ;  /* 0x0001680000047ab9 */ /* 0x000fe40000000a00 */
[----:B------:R-:W-:-:S04]  /*10a0*/  ISETP.NE.U32.AND P0, PT, RZ, UR4, PT ;  /* 0x00000004ff007c0c */ /* 0x000fc8000bf05070 */
[----:B------:R-:W-:-:S13]  /*10b0*/  ISETP.NE.AND.EX P0, PT, RZ, UR5, PT, P0 ;  /* 0x00000005ff007c0c */ /* 0x000fda000bf05300 */
[----:B------:R-:W-:Y:S05]  /*10c0*/  @!P0 BRA `(.L_x_14) ;  /* 0x00000000001c8947 */ /* 0x000fea0003800000 */
[----:B01----:R-:W0:Y:S02]  /*10d0*/  LDC.64 R4, c[0x0][0x5a0] ;  /* 0x00016800ff047b82 */ /* 0x003e240000000a00 */
[----:B0-----:R-:W2:Y:S02]  /*10e0*/  LDG.E.64 R4, desc[UR36][R4.64] ;  /* 0x0000002404047981 */ /* 0x001ea4000c1e1b00 */
[----:B--2---:R-:W-:-:S04]  /*10f0*/  ISETP.NE.U32.AND P0, PT, R4, RZ, PT ;  /* 0x000000ff0400720c */ /* 0x004fc80003f05070 */
[----:B------:R-:W-:-:S13]  /*1100*/  ISETP.NE.AND.EX P0, PT, R5, RZ, PT, P0 ;  /* 0x000000ff0500720c */ /* 0x000fda0003f05300 */
[----:B------:R-:W-:Y:S05]  /*1110*/  @!P0 BRA `(.L_x_14) ;  /* 0x0000000000088947 */ /* 0x000fea0003800000 */
[----:B------:R0:W5:Y:S01]  /*1120*/  LD.E R58, desc[UR36][R4.64] ;  /* 0x00000024043a7980 */ /* 0x000162000c101900 */
[----:B------:R-:W-:Y:S05]  /*1130*/  BRA `(.L_x_15) ;  /* 0x0000000000247947 */ /* 0x000fea0003800000 */
.L_x_14:
[----:B------:R-:W-:Y:S02]  /*1140*/  ULDC.64 UR4, c[0x0][0x590] ;  /* 0x0001640000047ab9 */ /* 0x000fe40000000a00 */
[----:B------:R-:W-:-:S04]  /*1150*/  ISETP.NE.U32.AND P0, PT, RZ, UR4, PT ;  /* 0x00000004ff007c0c */ /* 0x000fc8000bf05070 */
[----:B------:R-:W-:-:S13]  /*1160*/  ISETP.NE.AND.EX P0, PT, RZ, UR5, PT, P0 ;  /* 0x00000005ff007c0c */ /* 0x000fda000bf05300 */
[----:B------:R-:W-:Y:S05]  /*1170*/  @!P0 BRA `(.L_x_16) ;  /* 0x00000000000c8947 */ /* 0x000fea0003800000 */
[----:B------:R-:W2:Y:S02]  /*1180*/  LDC.64 R58, c[0x0][0x590] ;  /* 0x00016400ff3a7b82 */ /* 0x000ea40000000a00 */
[----:B--2---:R2:W5:Y:S01]  /*1190*/  LDG.E R58, desc[UR36][R58.64] ;  /* 0x000000243a3a7981 */ /* 0x004562000c1e1900 */
[----:B------:R-:W-:Y:S05]  /*11a0*/  BRA `(.L_x_15) ;  /* 0x0000000000087947 */ /* 0x000fea0003800000 */
.L_x_16:
[----:B------:R-:W-:Y:S02]  /*11b0*/  ULDC UR4, c[0x0][0x584] ;  /* 0x0001610000047ab9 */ /* 0x000fe40000000800 */
[----:B------:R-:W-:-:S07]  /*11c0*/  IMAD.U32 R58, RZ, RZ, UR4 ;  /* 0x00000004ff3a7e24 */ /* 0x000fce000f8e00ff */
.L_x_15:
[----:B------:R-:W-:-:S13]  /*11d0*/  LOP3.LUT P0, RZ, R0, 0xff, RZ, 0xc0, !PT ;  /* 0x000000ff00ff7812 */ /* 0x000fda000780c0ff */
[----:B------:R-:W-:Y:S05]  /*11e0*/  @!P0 EXIT ;  /* 0x000000000000894d */ /* 0x000fea0003800000 */
[----:B------:R-:W3:Y:S01]  /*11f0*/  LDC R61, c[0x0][0x658] ;  /* 0x00019600ff3d7b82 */ /* 0x000ee20000000800 */
[----:B------:R-:W-:Y:S01]  /*1200*/  ULDC.64 UR6, c[0x0][0x288] ;  /* 0x0000a20000067ab9 */ /* 0x000fe20000000a00 */
[----:B------:R-:W-:Y:S01]  /*1210*/  LOP3.LUT R6, R6, 0x1, RZ, 0xc0, !PT ;  /* 0x0000000106067812 */ /* 0x000fe200078ec0ff */
[----:B------:R-:W-:Y:S01]  /*1220*/  UIADD3 UR4, UR7, 0x7f, URZ ;  /* 0x0000007f07047890 */ /* 0x000fe2000fffe03f */
[----:B------:R-:W-:Y:S01]  /*1230*/  SHF.R.U32.HI R0, RZ, 0x2, R63 ;  /* 0x00000002ff007819 */ /* 0x000fe2000001163f */
[----:B------:R-:W-:Y:S01]  /*1240*/  IMAD.U32 R3, RZ, RZ, UR6 ;  /* 0x00000006ff037e24 */ /* 0x000fe2000f8e00ff */
[----:B------:R-:W-:Y:S01]  /*1250*/  SHF.R.U32.HI R11, RZ, 0x1, R11 ;  /* 0x00000001ff0b7819 */ /* 0x000fe2000001160b */
[----:B------:R-:W-:Y:S01]  /*1260*/  USHF.R.S32.HI UR5, URZ, 0x1f, UR4 ;  /* 0x0000001f3f057899 */ /* 0x000fe20008011404 */
[----:B01----:R-:W0:Y:S01]  /*1270*/  LDC.64 R4, c[0x0][0x5c8] ;  /* 0x00017200ff047b82 */ /* 0x003e220000000a00 */
[----:B------:R-:W-:Y:S01]  /*1280*/  LOP3.LUT R62, R63, 0x3, RZ, 0xc0, !PT ;  /* 0x000000033f3e7812 */ /* 0x000fe200078ec0ff */
[----:B------:R-:W-:Y:S01]  /*1290*/  IMAD.SHL.U32 R7, R6, 0x40, RZ ;  /* 0x0000004006077824 */ /* 0x000fe200078e00ff */
[----:B------:R-:W-:Y:S01]  /*12a0*/  LOP3.LUT R0, R0, 0x7, RZ, 0xc0, !PT ;  /* 0x0000000700007812 */ /* 0x000fe200078ec0ff */
[----:B------:R-:W-:Y:S01]  /*12b0*/  ULEA.HI UR5, UR5, UR4, URZ, 0x7 ;  /* 0x0000000405057291 */ /* 0x000fe2000f8f383f */
[----:B------:R-:W-:Y:S01]  /*12c0*/  LOP3.LUT R11, R11, 0x30, RZ, 0xc0, !PT ;  /* 0x000000300b0b7812 */ /* 0x000fe200078ec0ff */
[----:B------:R-:W-:Y:S01]  /*12d0*/  IMAD R62, R62, -0x2, R3 ;  /* 0xfffffffe3e3e7824 */ /* 0x000fe200078e0203 */
[--C-:B------:R-:W-:Y:S01]  /*12e0*/  LOP3.LUT R56, R7, 0x40, R0.reuse, 0xe2, !PT ;  /* 0x0000004007387812 */ /* 0x100fe200078ee200 */
[----:B------:R-:W1:Y:S01]  /*12f0*/  LDC R65, c[0x0][0x600] ;  /* 0x00018000ff417b82 */ /* 0x000e620000000800 */
[----:B------:R-:W-:Y:S01]  /*1300*/  IADD3 R3, RZ, -R11, -R0 ;  /* 0x8000000bff037210 */ /* 0x000fe20007ffe800 */
[----:B------:R-:W-:Y:S01]  /*1310*/  IMAD.MOV.U32 R0, RZ, RZ, -0x1 ;  /* 0xffffffffff007424 */ /* 0x000fe200078e00ff */
[----:B------:R-:W-:Y:S01]  /*1320*/  USHF.R.S32.HI UR43, URZ, 0x7, UR5 ;  /* 0x000000073f2b7899 */ /* 0x000fe20008011405 */
[----:B------:R-:W-:Y:S01]  /*1330*/  IMAD.MOV.U32 R8, RZ, RZ, 0x1 ;  /* 0x00000001ff087424 */ /* 0x000fe200078e00ff */
[C---:B------:R-:W-:Y:S01]  /*1340*/  LOP3.LUT R64, R63.reuse, 0x80, RZ, 0xc0, !PT ;  /* 0x000000803f407812 */ /* 0x040fe200078ec0ff */
[----:B------:R-:W-:Y:S01]  /*1350*/  IMAD R3, R6, -0x40, R3 ;  /* 0xffffffc006037824 */ /* 0x000fe200078e0203 */
[----:B------:R-:W-:Y:S01]  /*1360*/  UISETP.LT.AND UP0, UPT, UR43, 0x1, UPT ;  /* 0x000000012b00788c */ /* 0x000fe2000bf01270 */
[----:B---3--:R-:W-:Y:S01]  /*1370*/  SHF.L.U32 R0, R0, R61, RZ ;  /* 0x0000003d00007219 */ /* 0x008fe200000006ff */
[----:B------:R-:W-:Y:S01]  /*1380*/  ULDC UR4, c[0x0][0x284] ;  /* 0x0000a10000047ab9 */ /* 0x000fe20000000800 */
[----:B------:R-:W-:Y:S01]  /*1390*/  LOP3.LUT R56, R56, R11, RZ, 0xfc, !PT ;  /* 0x0000000b38387212 */ /* 0x000fe200078efcff */
[----:B------:R-:W-:Y:S01]  /*13a0*/  USEL UR44, UR43, 0x1, UP0 ;  /* 0x000000012b2c7887 */ /* 0x000fe20008000000 */
[----:B------:R-:W-:Y:S01]  /*13b0*/  SHF.L.U32 R61, R8, R61, RZ ;  /* 0x0000003d083d7219 */ /* 0x000fe200000006ff */
[----:B------:R-:W-:Y:S01]  /*13c0*/  IMAD.SHL.U32 R63, R63, 0x2, RZ ;  /* 0x000000023f3f7824 */ /* 0x000fe200078e00ff */
[----:B------:R-:W-:Y:S01]  /*13d0*/  LOP3.LUT R68, R18, 0x1, RZ, 0xfc, !PT ;  /* 0x0000000112447812 */ /* 0x000fe200078efcff */
[----:B------:R-:W-:Y:S01]  /*13e0*/  VIADD R67, R3, UR4 ;  /* 0x0000000403437c36 */ /* 0x000fe20008000000 */
[C---:B0-----:R-:W-:Y:S01]  /*13f0*/  SHF.L.U64.HI R60, R4.reuse, 0x3, R5 ;  /* 0x00000003043c7819 */ /* 0x041fe20000010205 */
[----:B--2---:R-:W-:Y:S01]  /*1400*/  IMAD.SHL.U32 R59, R4, 0x8, RZ ;  /* 0x00000008043b7824 */ /* 0x004fe200078e00ff */
[----:B------:R-:W-:Y:S01]  /*1410*/  SHF.R.U32.HI R64, RZ, 0x7, R64 ;  /* 0x00000007ff407819 */ /* 0x000fe20000011640 */
[----:B------:R-:W-:Y:S01]  /*1420*/  IMAD.MOV.U32 R57, RZ, RZ, RZ ;  /* 0x000000ffff397224 */ /* 0x000fe200078e00ff */
[----:B------:R-:W-:Y:S01]  /*1430*/  LOP3.LUT R66, RZ, R0, RZ, 0x33, !PT ;  /* 0x00000000ff427212 */ /* 0x000fe200078e33ff */
[----:B------:R-:W-:Y:S01]  /*1440*/  UIADD3 UR44, UR43, -UR44, URZ ;  /* 0x8000002c2b2c7290 */ /* 0x000fe2000fffe03f */
[----:B------:R-:W-:Y:S01]  /*1450*/  UMOV UR40, URZ ;  /* 0x0000003f00287c82 */ /* 0x000fe20008000000 */
[----:B-1----:R-:W-:Y:S01]  /*1460*/  VIADD R65, R65, 0xffffffff ;  /* 0xffffffff41417836 */ /* 0x002fe20000000000 */
[----:B------:R-:W-:-:S09]  /*1470*/  UMOV UR42, URZ ;  /* 0x0000003f002a7c82 */ /* 0x000fd20008000000 */
.L_x_98:
[----:B0-----:R-:W0:Y:S01]  /*1480*/  SHFL.IDX PT, R0, R64, RZ, 0x1f ;  /* 0x00001fff40007589 */ /* 0x001e2200000e0000 */
[----:B-1----:R-:W1:Y:S01]  /*1490*/  S2UR UR7, SR_CgaCtaId ;  /* 0x00000000000779c3 */ /* 0x002e620000008800 */
[----:B------:R-:W-:Y:S01]  /*14a0*/  UMOV UR6, 0x400 ;  /* 0x0000040000067882 */ /* 0x000fe20000000000 */
[----:B0-----:R-:W-:Y:S01]  /*14b0*/  R2UR UR4, R0 ;  /* 0x00000000000472ca */ /* 0x001fe200000e0000 */
[----:B-1----:R-:W-:-:S12]  /*14c0*/  ULEA UR6, UR7, UR6, 0x18 ;  /* 0x0000000607067291 */ /* 0x002fd8000f8ec03f */
[----:B------:R-:W-:-:S04]  /*14d0*/  ULEA.HI UR5, UR4, UR4, URZ, 0x1 ;  /* 0x0000000404057291 */ /* 0x000fc8000f8f083f */
[----:B------:R-:W-:-:S04]  /*14e0*/  ULOP3.LUT UR5, UR5, 0x7fffe, URZ, 0xc0, !UPT ;  /* 0x0007fffe05057892 */ /* 0x000fc8000f8ec03f */
[----:B------:R-:W-:-:S03]  /*14f0*/  UIADD3 UR5, UR4, -UR5, URZ ;  /* 0x8000000504057290 */ /* 0x000fc6000fffe03f */
[----:B------:R-:W-:Y:S01]  /*1500*/  ULDC UR4, c[0x0][0x28c] ;  /* 0x0000a30000047ab9 */ /* 0x000fe20000000800 */
[----:B------:R-:W-:Y:S01]  /*1510*/  ULEA UR5, UR5, UR6, 0xd ;  /* 0x0000000605057291 */ /* 0x000fe2000f8e683f */
[----:B------:R-:W-:-:S03]  /*1520*/  ISETP.LT.AND P0, PT, RZ, UR4, PT ;  /* 0x00000004ff007c0c */ /* 0x000fc6000bf01270 */
[----:B------:R-:W-:-:S04]  /*1530*/  UIADD3 UR5, UR5, 0x100, URZ ;  /* 0x0000010005057890 */ /* 0x000fc8000fffe03f */
[----:B------:R-:W-:-:S04]  /*1540*/  USHF.R.U32.HI UR5, URZ, 0x4, UR5 ;  /* 0x000000043f057899 */ /* 0x000fc80008011605 */
[----:B------:R-:W-:-:S04]  /*1550*/  ULOP3.LUT UR5, UR5, 0x3fff, URZ, 0xc0, !UPT ;  /* 0x00003fff05057892 */ /* 0x000fc8000f8ec03f */
[----:B------:R-:W-:Y:S01]  /*1560*/  ULOP3.LUT UR45, UR5, 0x10000, URZ, 0xfc, !UPT ;  /* 0x00010000052d7892 */ /* 0x000fe2000f8efc3f */
[----:B--2345:R-:W-:Y:S11]  /*1570*/  @P0 BRA `(.L_x_17) ;  /* 0x0000000000400947 */ /* 0x03cff60003800000 */
[----:B------:R-:W-:Y:S01]  /*1580*/  MOV R0, 0x0 ;  /* 0x0000000000007802 */ /* 0x000fe20000000f00 */
[----:B------:R-:W-:Y:S01]  /*1590*/  ULDC.64 UR4, c[0x4][0x68] ;  /* 0x01001a0000047ab9 */ /* 0x000fe20000000a00 */
[----:B------:R-:W-:Y:S01]  /*15a0*/  ULDC.64 UR6, c[0x4][0x8] ;  /* 0x0100020000067ab9 */ /* 0x000fe20000000a00 */
[----:B------:R-:W-:Y:S01]  /*15b0*/  IMAD.U32 R4, RZ, RZ, UR4 ;  /* 0x00000004ff047e24 */ /* 0x000fe2000f8e00ff */
[----:B------:R0:W1:Y:S01]  /*15c0*/  LDC.64 R14, c[0x4][R0] ;  /* 0x01000000000e7b82 */ /* 0x0000620000000a00 */
[----:B------:R-:W-:Y:S01]  /*15d0*/  IMAD.U32 R5, RZ, RZ, UR5 ;  /* 0x00000005ff057e24 */ /* 0x000fe2000f8e00ff */
[----:B------:R-:W-:Y:S01]  /*15e0*/  ULDC.64 UR4, c[0x4][0x70] ;  /* 0x01001c0000047ab9 */ /* 0x000fe20000000a00 */
[----:B------:R-:W-:Y:S02]  /*15f0*/  IMAD.U32 R10, RZ, RZ, UR6 ;  /* 0x00000006ff0a7e24 */ /* 0x000fe4000f8e00ff */
[----:B------:R-:W-:Y:S02]  /*1600*/  IMAD.U32 R6, RZ, RZ, UR4 ;  /* 0x00000004ff067e24 */ /* 0x000fe4000f8e00ff */
[----:B------:R-:W-:-:S02]  /*1610*/  IMAD.U32 R7, RZ, RZ, UR5 ;  /* 0x00000005ff077e24 */ /* 0x000fc4000f8e00ff */
[----:B------:R-:W-:Y:S02]  /*1620*/  IMAD.U32 R11, RZ, RZ, UR7 ;  /* 0x00000007ff0b7e24 */ /* 0x000fe4000f8e00ff */
[----:B------:R-:W-:Y:S02]  /*1630*/  IMAD.MOV.U32 R8, RZ, RZ, 0x1e1 ;  /* 0x000001e1ff087424 */ /* 0x000fe400078e00ff */
[----:B------:R-:W-:Y:S02]  /*1640*/  IMAD.MOV.U32 R12, RZ, RZ, 0x1 ;  /* 0x00000001ff0c7424 */ /* 0x000fe400078e00ff */
[----:B0-----:R-:W-:-:S07]  /*1650*/  IMAD.MOV.U32 R13, RZ, RZ, RZ ;  /* 0x000000ffff0d7224 */ /* 0x001fce00078e00ff */
[----:B------:R-:W-:-:S07]  /*1660*/  LEPC R20, `(.L_x_17) ;  /* 0x000000001014794e */ /* 0x000fce0000000000 */
[----:B-1---5:R-:W-:Y:S05]  /*1670*/  CALL.ABS.NOINC R14 ;  /* 0x000000000e007343 */ /* 0x022fea0003c00000 */
.L_x_17:
[----:B------:R-:W-:-:S13]  /*1680*/  ISETP.NE.AND P0, PT, R68, 0x3, PT ;  /* 0x000000034400780c */ /* 0x000fda0003f05270 */
[----:B------:R-:W-:Y:S05]  /*1690*/  @!P0 BRA `(.L_x_18) ;  /* 0x0000000000048947 */ /* 0x000fea0003800000 */
[----:B------:R-:W-:Y:S01]  /*16a0*/  BPT.TRAP 0x1 ;  /* 0x000000040000795c */ /* 0x000fe20000300000 */
.L_x_18:
[----:B------:R-:W0:Y:S01]  /*16b0*/  S2UR UR5, SR_CgaCtaId ;  /* 0x00000000000579c3 */ /* 0x000e220000008800 */
[----:B------:R-:W-:Y:S01]  /*16c0*/  UMOV UR4, 0x400 ;  /* 0x0000040000047882 */ /* 0x000fe20000000000 */
[----:B------:R-:W-:Y:S02]  /*16d0*/  IMAD.U32 R0, RZ, RZ, UR40 ;  /* 0x00000028ff007e24 */ /* 0x000fe4000f8e00ff */
[----:B------:R-:W-:-:S03]  /*16e0*/  IMAD.U32 R3, RZ, RZ, UR42 ;  /* 0x0000002aff037e24 */ /* 0x000fc6000f8e00ff */
[----:B------:R-:W-:Y:S01]  /*16f0*/  SHF.L.U32 R0, R0, 0x1f, RZ ;  /* 0x0000001f00007819 */ /* 0x000fe200000006ff */
[----:B0-----:R-:W-:-:S06]  /*1700*/  ULEA UR4, UR5, UR4, 0x18 ;  /* 0x0000000405047291 */ /* 0x001fcc000f8ec03f */
[----:B------:R-:W-:-:S04]  /*1710*/  IMAD.U32 R6, RZ, RZ, UR4 ;  /* 0x00000004ff067e24 */ /* 0x000fc8000f8e00ff */
[----:B------:R-:W-:-:S04]  /*1720*/  IMAD R3, R3, 0x8, R6 ;  /* 0x0000000803037824 */ /* 0x000fc800078e0206 */
[----:B------:R0:W1:Y:S01]  /*1730*/  SYNCS.PHASECHK.TRANS64.TRYWAIT P1, [R3+URZ], R0 ;  /* 0x00000000030075a7 */ /* 0x000062000802017f */
[----:B------:R-:W-:Y:S05]  /*1740*/  @!P0 BRA `(.L_x_19) ;  /* 0x0000000000048947 */ /* 0x000fea0003800000 */
[----:B------:R-:W-:Y:S01]  /*1750*/  BPT.TRAP 0x1 ;  /* 0x000000040000795c */ /* 0x000fe20000300000 */
.L_x_19:
[----:B------:R-:W-:-:S05]  /*1760*/  IMAD.U32 R4, RZ, RZ, UR44 ;  /* 0x0000002cff047e24 */ /* 0x000fca000f8e00ff */
[----:B------:R-:W-:Y:S01]  /*1770*/  ISETP.GE.AND P2, PT, R4, 0x1, PT ;  /* 0x000000010400780c */ /* 0x000fe20003f46270 */
[----:B-1----:R-:W-:-:S12]  /*1780*/  @P1 BRA `(.L_x_20) ;  /* 0x0000000000081947 */ /* 0x002fd80003800000 */
[----:B------:R-:W1:Y:S02]  /*1790*/  SYNCS.PHASECHK.TRANS64.TRYWAIT P1, [R3+URZ], R0 ;  /* 0x00000000030075a7 */ /* 0x000e64000802017f */
[----:B-1----:R-:W-:Y:S05]  /*17a0*/  @!P1 BRA `(.L_x_21) ;  /* 0x0000004c00409947 */ /* 0x002fea0003800000 */
.L_x_20:
[----:B------:R-:W-:Y:S05]  /*17b0*/  WARPSYNC.ALL ;  /* 0x0000000000007948 */ /* 0x000fea0003800000 */
[----:B------:R-:W-:Y:S01]  /*17c0*/  R2UR UR4, R6 ;  /* 0x00000000060472ca */ /* 0x000fe200000e0000 */
[----:B------:R-:W-:Y:S01]  /*17d0*/  ULEA UR5, UR42, UR45, 0xb ;  /* 0x0000002d2a057291 */ /* 0x000fe2000f8e583f */
[----:B------:R-:W-:Y:S01]  /*17e0*/  WARPGROUP.ARRIVE ;  /* 0x00000000000079c5 */ /* 0x000fe20000000000 */
[----:B------:R-:W-:Y:S01]  /*17f0*/  UMOV UR9, 0x40000040 ;  /* 0x4000004000097882 */ /* 0x000fe20000000000 */
[----:B------:R-:W-:-:S04]  /*1800*/  UMOV UR11, 0x40000040 ;  /* 0x40000040000b7882 */ /* 0x000fc80000000000 */
[----:B------:R-:W-:-:S05]  /*1810*/  UMOV UR8, UR5 ;  /* 0x0000000500087c82 */ /* 0x000fca0008000000 */
[----:B------:R-:W-:-:S04]  /*1820*/  UIADD3 UR4, UR4, 0x20100, URZ ;  /* 0x0002010004047890 */ /* 0x000fc8000fffe03f */
[----:B------:R-:W-:-:S04]  /*1830*/  USHF.R.U32.HI UR4, URZ, 0x4, UR4 ;  /* 0x000000043f047899 */ /* 0x000fc80008011604 */
[----:B------:R-:W-:-:S04]  /*1840*/  ULOP3.LUT UR4, UR4, 0x3fff, URZ, 0xc0, !UPT ;  /* 0x00003fff04047892 */ /* 0x000fc8000f8ec03f */
[----:B------:R-:W-:-:S04]  /*1850*/  ULOP3.LUT UR4, UR4, 0x10000, URZ, 0xfc, !UPT ;  /* 0x0001000004047892 */ /* 0x000fc8000f8efc3f */
[----:B------:R-:W-:-:S07]  /*1860*/  ULEA UR6, UR42, UR4, 0xa ;  /* 0x000000042a067291 */ /* 0x000fce000f8e503f */
[----:B------:R-:W-:Y:S02]  /*1870*/  UMOV UR10, UR6 ;  /* 0x00000006000a7c82 */ /* 0x000fe40008000000 */
[----:B------:R-:W-:Y:S01]  /*1880*/  HGMMA.64x64x16.F32.BF16 R24, gdesc[UR8], RZ, !UPT, gsb0 ;  /* 0x00e00000081879f0 */ /* 0x000fe2000c0018ff */
[----:B------:R-:W-:Y:S02]  /*1890*/  UIADD3 UR8, UR5, 0x2, URZ ;  /* 0x0000000205087890 */ /* 0x000fe4000fffe03f */
[----:B------:R-:W-:Y:S01]  /*18a0*/  UIADD3 UR10, UR6, 0x2, URZ ;  /* 0x00000002060a7890 */ /* 0x000fe2000fffe03f */
[----:B------:R-:W-:Y:S01]  /*18b0*/  UMOV UR9, 0x40000040 ;  /* 0x4000004000097882 */ /* 0x000fe20000000000 */
[----:B------:R-:W-:Y:S01]  /*18c0*/  UMOV UR11, 0x40000040 ;  /* 0x40000040000b7882 */ /* 0x000fe20000000000 */
[----:B------:R-:W-:Y:S02]  /*18d0*/  WARPGROUP.DEPBAR.LE gsb0, 0x0 ;  /* 0x00008000000079c5 */ /* 0x000fe40000010000 */
[----:B------:R-:W-:-:S06]  /*18e0*/  WARPGROUP.ARRIVE ;  /* 0x00000000000079c5 */ /* 0x000fcc0000000000 */
[----:B------:R-:W-:Y:S01]  /*18f0*/  HGMMA.64x64x16.F32.BF16 R24, gdesc[UR8], R24, gsb0 ;  /* 0x00e00000081879f0 */ /* 0x000fe20008001818 */
        /* <DEDUP_REMOVED lines=41> */
[----:B------:R-:W-:Y:S03]  /*1b90*/  HGMMA.64x64x16.F32.BF16 R24, gdesc[UR8], R24, gsb0 ;  /* 0x00e00000081879f0 */ /* 0x000fe60008001818 */
[----:B------:R-:W-:Y:S02]  /*1ba0*/  WARPGROUP.DEPBAR.LE gsb0, 0x0 ;  /* 0x00008000000079c5 */ /* 0x000fe40000010000 */
[----:B------:R-:W-:Y:S05]  /*1bb0*/  @!P2 BRA `(.L_x_22) ;  /* 0x000000040098a947 */ /* 0x000fea0003800000 */
[----:B------:R-:W-:Y:S01]  /*1bc0*/  UIADD3 UR5, UR42, 0x1, URZ ;  /* 0x000000012a057890 */ /* 0x000fe2000fffe03f */
[----:B01----:R-:W-:Y:S02]  /*1bd0*/  IMAD.U32 R0, RZ, RZ, UR44 ;  /* 0x0000002cff007e24 */ /* 0x003fe4000f8e00ff */
[----:B------:R-:W-:Y:S01]  /*1be0*/  IMAD.U32 R3, RZ, RZ, UR42 ;  /* 0x0000002aff037e24 */ /* 0x000fe2000f8e00ff */
[----:B------:R-:W-:-:S04]  /*1bf0*/  UISETP.NE.AND UP0, UPT, UR5, 0x4, UPT ;  /* 0x000000040500788c */ /* 0x000fc8000bf05270 */
[----:B------:R-:W-:Y:S02]  /*1c00*/  USEL UR6, URZ, 0x1, UP0 ;  /* 0x000000013f067887 */ /* 0x000fe40008000000 */
[----:B------:R-:W-:Y:S02]  /*1c10*/  USEL UR5, UR5, URZ, UP0 ;  /* 0x0000003f05057287 */ /* 0x000fe40008000000 */
[----:B------:R-:W-:-:S06]  /*1c20*/  ULOP3.LUT UR6, UR40, UR6, URZ, 0x3c, !UPT ;  /* 0x0000000628067292 */ /* 0x000fcc000f8e3c3f */
[----:B------:R-:W-:-:S07]  /*1c30*/  IMAD.U32 R7, RZ, RZ, UR6 ;  /* 0x00000006ff077e24 */ /* 0x000fce000f8e00ff */
.L_x_29:
[----:B------:R-:W-:Y:S05]  /*1c40*/  @!P0 BRA `(.L_x_23) ;  /* 0x0000000000048947 */ /* 0x000fea0003800000 */
[----:B------:R-:W-:Y:S01]  /*1c50*/  BPT.TRAP 0x1 ;  /* 0x000000040000795c */ /* 0x000fe20000300000 */
.L_x_23:
[----:B------:R-:W0:Y:S01]  /*1c60*/  S2UR UR7, SR_CgaCtaId ;  /* 0x00000000000779c3 */ /* 0x000e220000008800 */
[----:B------:R-:W-:Y:S01]  /*1c70*/  UMOV UR6, 0x400 ;  /* 0x0000040000067882 */ /* 0x000fe20000000000 */
[----:B------:R-:W-:Y:S01]  /*1c80*/  IMAD.U32 R5, RZ, RZ, UR5 ;  /* 0x00000005ff057e24 */ /* 0x000fe2000f8e00ff */
[----:B------:R-:W-:Y:S01]  /*1c90*/  SHF.L.U32 R4, R7, 0x1f, RZ ;  /* 0x0000001f07047819 */ /* 0x000fe200000006ff */
[----:B0-----:R-:W-:-:S06]  /*1ca0*/  ULEA UR6, UR7, UR6, 0x18 ;  /* 0x0000000607067291 */ /* 0x001fcc000f8ec03f */
[----:B------:R-:W-:-:S04]  /*1cb0*/  IMAD.U32 R6, RZ, RZ, UR6 ;  /* 0x00000006ff067e24 */ /* 0x000fc8000f8e00ff */
[----:B------:R-:W-:-:S04]  /*1cc0*/  IMAD R5, R5, 0x8, R6 ;  /* 0x0000000805057824 */ /* 0x000fc800078e0206 */
[----:B------:R0:W1:Y:S01]  /*1cd0*/  SYNCS.PHASECHK.TRANS64.TRYWAIT P1, [R5+URZ], R4 ;  /* 0x00000004050075a7 */ /* 0x000062000802017f */
[----:B------:R-:W-:Y:S05]  /*1ce0*/  @!P0 BRA `(.L_x_24) ;  /* 0x0000000000048947 */ /* 0x000fea0003800000 */
[----:B------:R-:W-:Y:S01]  /*1cf0*/  BPT.TRAP 0x1 ;  /* 0x000000040000795c */ /* 0x000fe20000300000 */
.L_x_24:
[----:B-1----:R-:W-:Y:S05]  /*1d00*/  @P1 BRA `(.L_x_25) ;  /* 0x0000000000081947 */ /* 0x002fea0003800000 */
[----:B------:R-:W1:Y:S02]  /*1d10*/  SYNCS.PHASECHK.TRANS64.TRYWAIT P1, [R5+URZ], R4 ;  /* 0x00000004050075a7 */ /* 0x000e64000802017f */
[----:B-1----:R-:W-:Y:S05]  /*1d20*/  @!P1 BRA `(.L_x_26) ;  /* 0x0000004400f49947 */ /* 0x002fea0003800000 */
.L_x_25:
[----:B------:R-:W-:Y:S01]  /*1d30*/  ULEA UR6, UR5, UR45, 0xb ;  /* 0x0000002d05067291 */ /* 0x000fe2000f8e583f */
[----:B------:R-:W-:Y:S01]  /*1d40*/  WARPGROUP.ARRIVE ;  /* 0x00000000000079c5 */ /* 0x000fe20000000000 */
[----:B------:R-:W-:Y:S01]  /*1d50*/  ULEA UR7, UR5, UR4, 0xa ;  /* 0x0000000405077291 */ /* 0x000fe2000f8e503f */
[----:B------:R-:W-:Y:S01]  /*1d60*/  UMOV UR9, 0x40000040 ;  /* 0x4000004000097882 */ /* 0x000fe20000000000 */
[----:B------:R-:W-:-:S03]  /*1d70*/  UMOV UR11, 0x40000040 ;  /* 0x40000040000b7882 */ /* 0x000fc60000000000 */
[----:B------:R-:W-:Y:S02]  /*1d80*/  UMOV UR8, UR6 ;  /* 0x0000000600087c82 */ /* 0x000fe40008000000 */
[----:B------:R-:W-:Y:S02]  /*1d90*/  UMOV UR10, UR7 ;  /* 0x00000007000a7c82 */ /* 0x000fe40008000000 */
[----:B------:R-:W-:Y:S01]  /*1da0*/  HGMMA.64x64x16.F32.BF16 R24, gdesc[UR8], R24, gsb0 ;  /* 0x00e00000081879f0 */ /* 0x000fe20008001818 */
[----:B------:R-:W-:Y:S02]  /*1db0*/  UIADD3 UR8, UR6, 0x2, URZ ;  /* 0x0000000206087890 */ /* 0x000fe4000fffe03f */
[----:B------:R-:W-:Y:S01]  /*1dc0*/  UIADD3 UR10, UR7, 0x2, URZ ;  /* 0x00000002070a7890 */ /* 0x000fe2000fffe03f */
[----:B------:R-:W-:Y:S01]  /*1dd0*/  UMOV UR9, 0x40000040 ;  /* 0x4000004000097882 */ /* 0x000fe20000000000 */
[----:B------:R-:W-:Y:S01]  /*1de0*/  UMOV UR11, 0x40000040 ;  /* 0x40000040000b7882 */ /* 0x000fe20000000000 */
[----:B------:R-:W-:-:S02]  /*1df0*/  WARPGROUP.DEPBAR.LE gsb0, 0x0 ;  /* 0x00008000000079c5 */ /* 0x000fc40000010000 */
        /* <DEDUP_REMOVED lines=46> */
[----:B------:R-:W-:Y:S01]  /*20e0*/  BPT.TRAP 0x1 ;  /* 0x000000040000795c */ /* 0x000fe20000300000 */
.L_x_27:
[----:B------:R-:W-:-:S13]  /*20f0*/  ISETP.NE.AND P1, PT, R22, RZ, PT ;  /* 0x000000ff1600720c */ /* 0x000fda0003f25270 */
[----:B01----:R-:W-:-:S04]  /*2100*/  @P1 IMAD R4, R3, 0x8, R6 ;  /* 0x0000000803041824 */ /* 0x003fc800078e0206 */
[----:B------:R-:W-:-:S05]  /*2110*/  @P1 VIADD R4, R4, 0x20 ;  /* 0x0000002004041836 */ /* 0x000fca0000000000 */
[----:B------:R-:W-:-:S04]  /*2120*/  @P1 PRMT R4, R19, 0x654, R4 ;  /* 0x0000065413041816 */ /* 0x000fc80000000004 */
[----:B------:R0:W-:Y:S01]  /*2130*/  @P1 SYNCS.ARRIVE.TRANS64.RED.A1T0 RZ, [R4+URZ], RZ ;  /* 0x000000ff04ff19a7 */ /* 0x0001e2000810043f */
[----:B------:R-:W-:-:S13]  /*2140*/  ISETP.GT.U32.AND P1, PT, R18, 0x1, PT ;  /* 0x000000011200780c */ /* 0x000fda0003f24070 */
[----:B0-----:R-:W-:Y:S05]  /*2150*/  @P1 BRA `(.L_x_28) ;  /* 0x0000000000041947 */ /* 0x001fea0003800000 */
[----:B------:R-:W-:Y:S01]  /*2160*/  BPT.TRAP 0x1 ;  /* 0x000000040000795c */ /* 0x000fe20000300000 */
.L_x_28:
[----:B------:R-:W-:Y:S01]  /*2170*/  UIADD3 UR5, UR5, 0x1, URZ ;  /* 0x0000000105057890 */ /* 0x000fe2000fffe03f */
[C---:B------:R-:W-:Y:S01]  /*2180*/  ISETP.GT.AND P2, PT, R0.reuse, 0x1, PT ;  /* 0x000000010000780c */ /* 0x040fe20003f44270 */
[----:B------:R-:W-:Y:S02]  /*2190*/  VIADD R3, R3, 0x1 ;  /* 0x0000000103037836 */ /* 0x000fe40000000000 */
[----:B------:R-:W-:Y:S01]  /*21a0*/  UISETP.NE.AND UP0, UPT, UR5, 0x4, UPT ;  /* 0x000000040500788c */ /* 0x000fe2000bf05270 */
[----:B------:R-:W-:Y:S02]  /*21b0*/  VIADD R0, R0, 0xffffffff ;  /* 0xffffffff00007836 */ /* 0x000fe40000000000 */
[C---:B------:R-:W-:Y:S01]  /*21c0*/  ISETP.NE.AND P1, PT, R3.reuse, 0x4, PT ;  /* 0x000000040300780c */ /* 0x040fe20003f25270 */
[----:B------:R-:W-:Y:S02]  /*21d0*/  USEL UR6, URZ, 0x1, UP0 ;  /* 0x000000013f067887 */ /* 0x000fe40008000000 */
[----:B------:R-:W-:Y:S01]  /*21e0*/  USEL UR5, UR5, URZ, UP0 ;  /* 0x0000003f05057287 */ /* 0x000fe20008000000 */
[----:B------:R-:W-:-:S03]  /*21f0*/  SEL R3, R3, RZ, P1 ;  /* 0x000000ff03037207 */ /* 0x000fc60000800000 */
[----:B------:R-:W-:Y:S01]  /*2200*/  LOP3.LUT R7, R7, UR6, RZ, 0x3c, !PT ;  /* 0x0000000607077c12 */ /* 0x000fe2000f8e3cff */
[----:B------:R-:W-:Y:S07]  /*2210*/  @P2 BRA `(.L_x_29) ;  /* 0xfffffff800882947 */ /* 0x000fee000383ffff */
.L_x_22:
[----:B01----:R-:W0:Y:S02]  /*2220*/  LDC R0, c[0x0][0x28c] ;  /* 0x0000a300ff007b82 */ /* 0x003e240000000800 */
[----:B0-----:R-:W-:-:S13]  /*2230*/  ISETP.GE.AND P1, PT, R0, 0x1, PT ;  /* 0x000000010000780c */ /* 0x001fda0003f26270 */
[----:B------:R-:W-:Y:S05]  /*2240*/  @!P1 BRA `(.L_x_30) ;  /* 0x0000000000389947 */ /* 0x000fea0003800000 */
[----:B------:R-:W-:Y:S05]  /*2250*/  @!P0 BRA `(.L_x_31) ;  /* 0x0000000000048947 */ /* 0x000fea0003800000 */
[----:B------:R-:W-:Y:S01]  /*2260*/  BPT.TRAP 0x1 ;  /* 0x000000040000795c */ /* 0x000fe20000300000 */
.L_x_31:
[----:B------:R-:W-:-:S13]  /*2270*/  ISETP.NE.AND P0, PT, R22, RZ, PT ;  /* 0x000000ff1600720c */ /* 0x000fda0003f05270 */
[----:B------:R-:W-:-:S05]  /*2280*/  VOTEU.ANY UP0, P0 ;  /* 0x00000000003f7886 */ /* 0x000fca0000000100 */
[----:B------:R-:W-:-:S06]  /*2290*/  @UP0 UIADD3 UR4, UR44, UR42, URZ ;  /* 0x0000002a2c040290 */ /* 0x000fcc000fffe03f */
[----:B------:R-:W-:-:S04]  /*22a0*/  IMAD.U32 R0, RZ, RZ, UR4 ;  /* 0x00000004ff007e24 */ /* 0x000fc8000f8e00ff */
[----:B------:R-:W-:-:S05]  /*22b0*/  @P0 IMAD.SHL.U32 R0, R0, 0x8, RZ ;  /* 0x0000000800000824 */ /* 0x000fca00078e00ff */
[----:B------:R-:W-:-:S04]  /*22c0*/  @P0 LOP3.LUT R0, R0, 0x18, RZ, 0xc0, !PT ;  /* 0x0000001800000812 */ /* 0x000fc800078ec0ff */
[----:B------:R-:W-:-:S04]  /*22d0*/  @P0 IADD3 R0, R6, 0x20, R0 ;  /* 0x0000002006000810 */ /* 0x000fc80007ffe000 */
[----:B------:R-:W-:-:S04]  /*22e0*/  @P0 PRMT R0, R19, 0x654, R0 ;  /* 0x0000065413000816 */ /* 0x000fc80000000000 */
[----:B------:R0:W-:Y:S01]  /*22f0*/  @P0 SYNCS.ARRIVE.TRANS64.RED.A1T0 RZ, [R0+URZ], RZ ;  /* 0x000000ff00ff09a7 */ /* 0x0001e2000810043f */
[----:B------:R-:W-:-:S13]  /*2300*/  ISETP.GT.U32.AND P0, PT, R18, 0x1, PT ;  /* 0x000000011200780c */ /* 0x000fda0003f04070 */
[----:B0-----:R-:W-:Y:S05]  /*2310*/  @P0 BRA `(.L_x_30) ;  /* 0x0000000000040947 */ /* 0x001fea0003800000 */
[----:B------:R-:W-:Y:S01]  /*2320*/  BPT.TRAP 0x1 ;  /* 0x000000040000795c */ /* 0x000fe20000300000 */
.L_x_30:
[----:B------:R-:W-:Y:S01]  /*2330*/  IMAD.SHL.U32 R3, R70, 0x40, RZ ;  /* 0x0000004046037824 */ /* 0x000fe200078e00ff */
[----:B------:R-:W-:Y:S01]  /*2340*/  ULDC UR6, c[0x0][0x288] ;  /* 0x0000a20000067ab9 */ /* 0x000fe20000000800 */
[----:B------:R-:W-:Y:S01]  /*2350*/  SHF.R.S32.HI R13, RZ, 0x1f, R69 ;  /* 0x0000001fff0d7819 */ /* 0x000fe20000011445 */
[----:B------:R-:W-:Y:S01]  /*2360*/  IMAD.SHL.U32 R6, R71, 0x80, RZ ;  /* 0x0000008047067824 */ /* 0x000fe200078e00ff */
[----:B------:R-:W-:Y:S01]  /*2370*/  ULDC.64 UR4, c[0x0][0x5d0] ;  /* 0x0001740000047ab9 */ /* 0x000fe20000000a00 */
[----:B------:R-:W-:Y:S01]  /*2380*/  LOP3.LUT R10, R3, 0x6, R63, 0xf8, !PT ;  /* 0x00000006030a7812 */ /* 0x000fe200078ef83f */
[----:B------:R-:W-:Y:S01]  /*2390*/  IMAD.WIDE R70, R71, 0x80, R56 ;  /* 0x0000008047467825 */ /* 0x000fe200078e0238 */
[----:B------:R-:W-:Y:S01]  /*23a0*/  ISETP.GE.AND P0, PT, R3, UR6, PT ;  /* 0x0000000603007c0c */ /* 0x000fe2000bf06270 */
[----:B------:R-:W-:Y:S01]  /*23b0*/  ULDC UR6, c[0x0][0x284] ;  /* 0x0000a10000067ab9 */ /* 0x000fe20000000800 */
[----:B------:R-:W-:Y:S01]  /*23c0*/  SHF.R.S32.HI R11, RZ, 0x1f, R10 ;  /* 0x0000001fff0b7819 */ /* 0x000fe2000001140a */
[----:B------:R-:W-:Y:S01]  /*23d0*/  IMAD R0, R13, UR4, RZ ;  /* 0x000000040d007c24 */ /* 0x000fe2000f8e02ff */
[----:B------:R-:W-:-:S03]  /*23e0*/  ISETP.GE.OR P0, PT, R6, UR6, P0 ;  /* 0x0000000606007c0c */ /* 0x000fc60008706670 */
[C---:B------:R-:W-:Y:S02]  /*23f0*/  IMAD R7, R69.reuse, UR5, R0 ;  /* 0x0000000545077c24 */ /* 0x040fe4000f8e0200 */
[----:B------:R-:W-:Y:S01]  /*2400*/  IMAD.WIDE.U32 R4, R69, UR4, R10 ;  /* 0x0000000445047c25 */ /* 0x000fe2000f8e000a */
[----:B------:R-:W-:-:S03]  /*2410*/  ULDC.64 UR4, c[0x0][0x5c8] ;  /* 0x0001720000047ab9 */ /* 0x000fc60000000a00 */
[----:B------:R-:W-:Y:S02]  /*2420*/  IMAD R9, R71, UR4, RZ ;  /* 0x0000000447097c24 */ /* 0x000fe4000f8e02ff */
[----:B------:R-:W-:Y:S02]  /*2430*/  IMAD.IADD R5, R5, 0x1, R7 ;  /* 0x0000000105057824 */ /* 0x000fe400078e0207 */
[C---:B------:R-:W-:Y:S02]  /*2440*/  IMAD R9, R70.reuse, UR5, R9 ;  /* 0x0000000546097c24 */ /* 0x040fe4000f8e0209 */
[----:B------:R-:W-:-:S04]  /*2450*/  IMAD.WIDE.U32 R72, R70, UR4, R4 ;  /* 0x0000000446487c25 */ /* 0x000fc8000f8e0004 */
[----:B------:R-:W-:Y:S01]  /*2460*/  IMAD.MOV.U32 R0, RZ, RZ, -0x1 ;  /* 0xffffffffff007424 */ /* 0x000fe200078e00ff */
[----:B------:R-:W-:Y:S06]  /*2470*/  @P0 BRA `(.L_x_32) ;  /* 0x00000020009c0947 */ /* 0x000fec0003800000 */
[----:B-----5:R-:W-:Y:S01]  /*2480*/  FSETP.NEU.AND P0, PT, R58, RZ, PT ;  /* 0x000000ff3a00720b */ /* 0x020fe20003f0d000 */
[----:B------:R-:W-:Y:S01]  /*2490*/  IMAD.IADD R4, R62, 0x1, -R3 ;  /* 0x000000013e047824 */ /* 0x000fe200078e0a03 */
[----:B------:R-:W-:Y:S01]  /*24a0*/  BSSY B0, `(.L_x_32) ;  /* 0x0000224000007945 */ /* 0x000fe20003800000 */
[----:B------:R-:W-:Y:S02]  /*24b0*/  IMAD.IADD R3, R67, 0x1, -R6 ;  /* 0x0000000143037824 */ /* 0x000fe400078e0a06 */
[----:B------:R-:W-:Y:S01]  /*24c0*/  IMAD.IADD R83, R73, 0x1, R9 ;  /* 0x0000000149537824 */ /* 0x000fe200078e0209 */
[----:B------:R-:W-:-:S04]  /*24d0*/  ISETP.GT.AND P2, PT, R4, RZ, PT ;  /* 0x000000ff0400720c */ /* 0x000fc80003f44270 */
[----:B------:R-:W-:-:S03]  /*24e0*/  ISETP.GT.AND P1, PT, R3, RZ, P2 ;  /* 0x000000ff0300720c */ /* 0x000fc60001724270 */
[----:B------:R-:W-:Y:S10]  /*24f0*/  @!P0 BRA `(.L_x_33) ;  /* 0x0000001400e88947 */ /* 0x000ff40003800000 */
[----:B------:R-:W0:Y:S01]  /*2500*/  LDC.64 R76, c[0x0][0x5b8] ;  /* 0x00016e00ff4c7b82 */ /* 0x000e220000000a00 */
[----:B------:R-:W-:-:S07]  /*2510*/  ULDC.64 UR4, c[0x0][0x5c0] ;  /* 0x0001700000047ab9 */ /* 0x000fce0000000a00 */
[----:B------:R-:W1:Y:S08]  /*2520*/  LDC.64 R78, c[0x0][0x5b0] ;  /* 0x00016c00ff4e7b82 */ /* 0x000e700000000a00 */
[----:B------:R-:W2:Y:S01]  /*2530*/  LDC.64 R80, c[0x0][0x5a8] ;  /* 0x00016a00ff507b82 */ /* 0x000ea20000000a00 */
[-C--:B0-----:R-:W-:Y:S02]  /*2540*/  IMAD R6, R13, R76.reuse, RZ ;  /* 0x0000004c0d067224 */ /* 0x081fe400078e02ff */
[----:B------:R-:W-:-:S04]  /*2550*/  IMAD.WIDE.U32 R74, R69, R76, R10 ;  /* 0x0000004c454a7225 */ /* 0x000fc800078e000a */
[----:B------:R-:W-:Y:S02]  /*2560*/  IMAD R73, R69, R77, R6 ;  /* 0x0000004d45497224 */ /* 0x000fe400078e0206 */
[-C--:B-1----:R-:W-:Y:S02]  /*2570*/  IMAD R5, R71, R78.reuse, RZ ;  /* 0x0000004e47057224 */ /* 0x082fe400078e02ff */
[----:B------:R-:W-:Y:S02]  /*2580*/  IMAD.IADD R13, R75, 0x1, R73 ;  /* 0x000000014b0d7824 */ /* 0x000fe400078e0249 */
[----:B------:R-:W-:Y:S02]  /*2590*/  IMAD.MOV.U32 R12, RZ, RZ, R74 ;  /* 0x000000ffff0c7224 */ /* 0x000fe400078e004a */
[C---:B------:R-:W-:Y:S02]  /*25a0*/  IMAD R77, R70.reuse, R79, R5 ;  /* 0x0000004f464d7224 */ /* 0x040fe400078e0205 */
[----:B------:R-:W-:-:S04]  /*25b0*/  IMAD.WIDE.U32 R6, R70, R78, R12 ;  /* 0x0000004e46067225 */ /* 0x000fc800078e000c */
[----:B------:R-:W-:Y:S01]  /*25c0*/  IMAD.IADD R5, R7, 0x1, R77 ;  /* 0x0000000107057824 */ /* 0x000fe200078e024d */
[----:B--2---:R-:W-:-:S04]  /*25d0*/  LEA R14, P0, R6, R80, 0x1 ;  /* 0x00000050060e7211 */ /* 0x004fc800078008ff */
[----:B------:R-:W-:-:S05]  /*25e0*/  LEA.HI.X R15, R6, R81, R5, 0x1, P0 ;  /* 0x00000051060f7211 */ /* 0x000fca00000f0c05 */
[----:B------:R0:W2:Y:S01]  /*25f0*/  @P1 LDG.E.LTC128B.U16 R5, desc[UR36][R14.64] ;  /* 0x000000240e051981 */ /* 0x0000a2000c1e1520 */
[----:B------:R-:W-:Y:S01]  /*2600*/  LEA R8, P0, R72, UR4, 0x1 ;  /* 0x0000000448087c11 */ /* 0x000fe2000f8008ff */
[----:B------:R-:W-:Y:S01]  /*2610*/  IMAD.WIDE.U32 R6, R70, R78, R10 ;  /* 0x0000004e46067225 */ /* 0x000fe200078e000a */
[----:B------:R-:W-:Y:S03]  /*2620*/  BSSY B1, `(.L_x_34) ;  /* 0x0000012000017945 */ /* 0x000fe60003800000 */
[----:B------:R-:W-:Y:S02]  /*2630*/  IMAD.IADD R7, R77, 0x1, R7 ;  /* 0x000000014d077824 */ /* 0x000fe400078e0207 */
[----:B------:R-:W-:Y:S01]  /*2640*/  IMAD.WIDE.U32 R20, R69, R76, R6 ;  /* 0x0000004c45147225 */ /* 0x000fe200078e0006 */
[----:B0-----:R-:W-:-:S03]  /*2650*/  SHF.L.U64.HI R15, R78, 0x3, R79 ;  /* 0x000000034e0f7819 */ /* 0x001fc6000001024f */
[----:B------:R-:W-:Y:S01]  /*2660*/  IMAD.IADD R7, R73, 0x1, R21 ;  /* 0x0000000149077824 */ /* 0x000fe200078e0215 */
[----:B------:R-:W-:Y:S01]  /*2670*/  LEA R6, P4, R20, R80, 0x1 ;  /* 0x0000005014067211 */ /* 0x000fe200078808ff */
[----:B------:R-:W-:-:S03]  /*2680*/  IMAD.SHL.U32 R14, R78, 0x8, RZ ;  /* 0x000000084e0e7824 */ /* 0x000fc600078e00ff */
[----:B------:R-:W-:Y:S01]  /*2690*/  LEA.HI.X R7, R20, R81, R7, 0x1, P4 ;  /* 0x0000005114077211 */ /* 0x000fe200020f0c07 */
[----:B--2---:R-:W-:-:S04]  /*26a0*/  IMAD.U32 R9, R5, 0x10000, RZ ;  /* 0x0001000005097824 */ /* 0x004fc800078e00ff */
[----:B------:R-:W-:-:S04]  /*26b0*/  FMUL R9, R9, R58 ;  /* 0x0000003a09097220 */ /* 0x000fc80000400000 */
[----:B------:R-:W-:Y:S01]  /*26c0*/  FFMA R24, R24, R23, R9 ;  /* 0x0000001718187223 */ /* 0x000fe20000000009 */
[----:B------:R-:W-:Y:S02]  /*26d0*/  LEA.HI.X R9, R72, UR5, R83, 0x1, P0 ;  /* 0x0000000548097c11 */ /* 0x000fe400080f0c53 */
[----:B------:R-:W-:Y:S02]  /*26e0*/  ISETP.GT.AND P0, PT, R4, 0x1, PT ;  /* 0x000000010400780c */ /* 0x000fe40003f04270 */
[----:B------:R-:W-:Y:S02]  /*26f0*/  F2FP.BF16.F32.PACK_AB R24, RZ, R24 ;  /* 0x00000018ff18723e */ /* 0x000fe400000010ff */
[----:B------:R-:W-:-:S03]  /*2700*/  ISETP.GT.AND P3, PT, R3, RZ, P0 ;  /* 0x000000ff0300720c */ /* 0x000fc60000764270 */
[----:B------:R0:W-:Y:S10]  /*2710*/  @P1 STG.E.U16 desc[UR36][R8.64], R24 ;  /* 0x0000001808001986 */ /* 0x0001f4000c101524 */
[----:B------:R-:W-:Y:S05]  /*2720*/  @!P3 BRA `(.L_x_35) ;  /* 0x000000000004b947 */ /* 0x000fea0003800000 */
[----:B------:R1:W5:Y:S02]  /*2730*/  LDG.E.LTC128B.U16 R5, desc[UR36][R6.64+0x2] ;  /* 0x0000022406057981 */ /* 0x000364000c1e1520 */
.L_x_35:
[----:B------:R-:W-:Y:S05]  /*2740*/  BSYNC B1 ;  /* 0x0000000000017941 */ /* 0x000fea0003800000 */
.L_x_34:
[----:B-----5:R-:W-:Y:S01]  /*2750*/  IMAD.U32 R71, R5, 0x10000, RZ ;  /* 0x0001000005477824 */ /* 0x020fe200078e00ff */
[----:B------:R-:W-:Y:S01]  /*2760*/  ISETP.GT.AND P2, PT, R3, 0x8, P2 ;  /* 0x000000080300780c */ /* 0x000fe20001744270 */
[----:B------:R-:W-:Y:S01]  /*2770*/  IMAD.WIDE.U32 R20, R70, R78, R14 ;  /* 0x0000004e46147225 */ /* 0x000fe200078e000e */
[----:B0-----:R-:W-:-:S03]  /*2780*/  PRMT R24, R5, 0x7610, R24 ;  /* 0x0000761005187816 */ /* 0x001fc60000000018 */
[----:B------:R-:W-:Y:S01]  /*2790*/  FMUL R12, R71, R58 ;  /* 0x0000003a470c7220 */ /* 0x000fe20000400000 */
[----:B------:R-:W-:Y:S01]  /*27a0*/  IMAD.IADD R77, R77, 0x1, R21 ;  /* 0x000000014d4d7824 */ /* 0x000fe200078e0215 */
[----:B------:R-:W-:Y:S02]  /*27b0*/  IADD3 R74, P1, R74, R20, RZ ;  /* 0x000000144a4a7210 */ /* 0x000fe40007f3e0ff */
[----:B------:R-:W-:-:S03]  /*27c0*/  FFMA R12, R25, R23, R12 ;  /* 0x00000017190c7223 */ /* 0x000fc6000000000c */
[----:B------:R-:W-:Y:S02]  /*27d0*/  IMAD.X R13, R77, 0x1, R13, P1 ;  /* 0x000000014d0d7824 */ /* 0x000fe400008e060d */
[----:B------:R-:W-:Y:S02]  /*27e0*/  F2FP.BF16.F32.PACK_AB R12, RZ, R12 ;  /* 0x0000000cff0c723e */ /* 0x000fe400000010ff */
[----:B------:R-:W-:Y:S02]  /*27f0*/  LEA R14, P1, R74, R80, 0x1 ;  /* 0x000000504a0e7211 */ /* 0x000fe400078208ff */
[----:B------:R-:W-:Y:S02]  /*2800*/  PRMT R21, R12, 0x7610, R21 ;  /* 0x000076100c157816 */ /* 0x000fe40000000015 */
[----:B------:R-:W-:-:S03]  /*2810*/  LEA.HI.X R15, R74, R81, R13, 0x1, P1 ;  /* 0x000000514a0f7211 */ /* 0x000fc600008f0c0d */
[----:B------:R0:W-:Y:S04]  /*2820*/  @P3 STG.E.U16 desc[UR36][R8.64+0x2], R21 ;  /* 0x0000021508003986 */ /* 0x0001e8000c101524 */
[----:B------:R-:W2:Y:S01]  /*2830*/  @P2 LDG.E.LTC128B.U16 R24, desc[UR36][R14.64] ;  /* 0x000000240e182981 */ /* 0x000ea2000c1e1520 */
[----:B------:R-:W-:Y:S01]  /*2840*/  IADD3 R20, P1, R10, R20, RZ ;  /* 0x000000140a147210 */ /* 0x000fe20007f3e0ff */
[----:B------:R-:W-:Y:S01]  /*2850*/  BSSY B1, `(.L_x_36) ;  /* 0x0000011000017945 */ /* 0x000fe20003800000 */
[----:B------:R-:W-:Y:S02]  /*2860*/  SHF.L.U64.HI R13, R59, 0x1, R60 ;  /* 0x000000013b0d7819 */ /* 0x000fe4000001023c */
[----:B------:R-:W-:Y:S01]  /*2870*/  ISETP.GT.AND P0, PT, R3, 0x8, P0 ;  /* 0x000000080300780c */ /* 0x000fe20000704270 */
[----:B0-----:R-:W-:Y:S01]  /*2880*/  IMAD.X R21, R11, 0x1, R77, P1 ;  /* 0x000000010b157824 */ /* 0x001fe200008e064d */
[----:B------:R-:W-:Y:S01]  /*2890*/  LEA R12, P1, R59, R8, 0x1 ;  /* 0x000000083b0c7211 */ /* 0x000fe200078208ff */
[----:B------:R-:W-:-:S04]  /*28a0*/  IMAD.WIDE.U32 R20, R69, R76, R20 ;  /* 0x0000004c45147225 */ /* 0x000fc800078e0014 */
[----:B------:R-:W-:Y:S01]  /*28b0*/  IMAD.X R13, R13, 0x1, R9, P1 ;  /* 0x000000010d0d7824 */ /* 0x000fe200008e0609 */
[----:B------:R-:W-:Y:S01]  /*28c0*/  LEA R10, P3, R20, R80, 0x1 ;  /* 0x00000050140a7211 */ /* 0x000fe200078608ff */
[----:B------:R-:W-:-:S05]  /*28d0*/  IMAD.IADD R11, R73, 0x1, R21 ;  /* 0x00000001490b7824 */ /* 0x000fca00078e0215 */
[----:B------:R-:W-:Y:S01]  /*28e0*/  LEA.HI.X R11, R20, R81, R11, 0x1, P3 ;  /* 0x00000051140b7211 */ /* 0x000fe200018f0c0b */
[----:B--2---:R-:W-:-:S04]  /*28f0*/  IMAD.U32 R5, R24, 0x10000, RZ ;  /* 0x0001000018057824 */ /* 0x004fc800078e00ff */
[----:B------:R-:W-:-:S04]  /*2900*/  FMUL R5, R5, R58 ;  /* 0x0000003a05057220 */ /* 0x000fc80000400000 */
[----:B------:R-:W-:-:S05]  /*2910*/  FFMA R5, R26, R23, R5 ;  /* 0x000000171a057223 */ /* 0x000fca0000000005 */
[----:B------:R-:W-:-:S05]  /*2920*/  F2FP.BF16.F32.PACK_AB R5, RZ, R5 ;  /* 0x00000005ff05723e */ /* 0x000fca00000010ff */
[----:B------:R0:W-:Y:S01]  /*2930*/  @P2 STG.E.U16 desc[UR36][R12.64], R5 ;  /* 0x000000050c002986 */ /* 0x0001e2000c101524 */
[----:B------:R-:W-:Y:S05]  /*2940*/  @!P0 BRA `(.L_x_37) ;  /* 0x0000000000048947 */ /* 0x000fea0003800000 */
[----:B------:R2:W5:Y:S02]  /*2950*/  LDG.E.LTC128B.U16 R24, desc[UR36][R10.64+0x2] ;  /* 0x000002240a187981 */ /* 0x000564000c1e1520 */
.L_x_37:
[----:B------:R-:W-:Y:S05]  /*2960*/  BSYNC B1 ;  /* 0x0000000000017941 */ /* 0x000fea0003800000 */
.L_x_36:
[----:B0----5:R-:W-:Y:S01]  /*2970*/  IMAD.U32 R5, R24, 0x10000, RZ ;  /* 0x0001000018057824 */ /* 0x021fe200078e00ff */
[----:B------:R-:W-:Y:S01]  /*2980*/  ISETP.GT.AND P1, PT, R4, 0x8, PT ;  /* 0x000000080400780c */ /* 0x000fe20003f24270 */
[----:B------:R-:W-:Y:S02]  /*2990*/  BSSY B1, `(.L_x_38) ;  /* 0x0000008000017945 */ /* 0x000fe40003800000 */
[----:B------:R-:W-:Y:S01]  /*29a0*/  FMUL R14, R5, R58 ;  /* 0x0000003a050e7220 */ /* 0x000fe20000400000 */
[----:B------:R-:W-:-:S03]  /*29b0*/  ISETP.GT.AND P2, PT, R3, RZ, P1 ;  /* 0x000000ff0300720c */ /* 0x000fc60000f44270 */
[----:B------:R-:W-:-:S05]  /*29c0*/  FFMA R14, R27, R23, R14 ;  /* 0x000000171b0e7223 */ /* 0x000fca000000000e */
[----:B------:R-:W-:-:S05]  /*29d0*/  F2FP.BF16.F32.PACK_AB R14, RZ, R14 ;  /* 0x0000000eff0e723e */ /* 0x000fca00000010ff */
[----:B------:R0:W-:Y:S01]  /*29e0*/  @P0 STG.E.U16 desc[UR36][R12.64+0x2], R14 ;  /* 0x0000020e0c000986 */ /* 0x0001e2000c101524 */
[----:B------:R-:W-:Y:S05]  /*29f0*/  @!P2 BRA `(.L_x_39) ;  /* 0x000000000004a947 */ /* 0x000fea0003800000 */
[----:B------:R3:W5:Y:S02]  /*2a00*/  LDG.E.LTC128B.U16 R24, desc[UR36][R6.64+0x10] ;  /* 0x0000102406187981 */ /* 0x000764000c1e1520 */
.L_x_39:
[----:B------:R-:W-:Y:S05]  /*2a10*/  BSYNC B1 ;  /* 0x0000000000017941 */ /* 0x000fea0003800000 */
.L_x_38:
[----:B-----5:R-:W-:Y:S01]  /*2a20*/  IMAD.U32 R5, R24, 0x10000, RZ ;  /* 0x0001000018057824 */ /* 0x020fe200078e00ff */
        /* <DEDUP_REMOVED lines=9> */
.L_x_41:
[----:B------:R-:W-:Y:S05]  /*2ac0*/  BSYNC B1 ;  /* 0x0000000000017941 */ /* 0x000fea0003800000 */
.L_x_40:
[----:B----45:R-:W-:Y:S01]  /*2ad0*/  IMAD.U32 R5, R24, 0x10000, RZ ;  /* 0x0001000018057824 */ /* 0x030fe200078e00ff */
[----:B------:R-:W-:Y:S01]  /*2ae0*/  ISETP.GT.AND P1, PT, R3, 0x8, P1 ;  /* 0x000000080300780c */ /* 0x000fe20000f24270 */
[----:B------:R-:W-:Y:S02]  /*2af0*/  BSSY B1, `(.L_x_42) ;  /* 0x0000007000017945 */ /* 0x000fe40003800000 */
[----:B0-----:R-:W-:-:S04]  /*2b00*/  FMUL R14, R5, R58 ;  /* 0x0000003a050e7220 */ /* 0x001fc80000400000 */
[----:B------:R-:W-:-:S05]  /*2b10*/  FFMA R14, R29, R23, R14 ;  /* 0x000000171d0e7223 */ /* 0x000fca000000000e */
[----:B------:R-:W-:-:S05]  /*2b20*/  F2FP.BF16.F32.PACK_AB R14, RZ, R14 ;  /* 0x0000000eff0e723e */ /* 0x000fca00000010ff */
[----:B------:R0:W-:Y:S01]  /*2b30*/  @P3 STG.E.U16 desc[UR36][R8.64+0x12], R14 ;  /* 0x0000120e08003986 */ /* 0x0001e2000c101524 */
[----:B------:R-:W-:Y:S05]  /*2b40*/  @!P1 BRA `(.L_x_43) ;  /* 0x0000000000049947 */ /* 0x000fea0003800000 */
[----:B------:R4:W5:Y:S02]  /*2b50*/  LDG.E.LTC128B.U16 R24, desc[UR36][R10.64+0x10] ;  /* 0x000010240a187981 */ /* 0x000964000c1e1520 */
.L_x_43:
[----:B------:R-:W-:Y:S05]  /*2b60*/  BSYNC B1 ;  /* 0x0000000000017941 */ /* 0x000fea0003800000 */
.L_x_42:
[----:B-----5:R-:W-:Y:S01]  /*2b70*/  IMAD.U32 R5, R24, 0x10000, RZ ;  /* 0x0001000018057824 */ /* 0x020fe200078e00ff */
[----:B------:R-:W-:Y:S01]  /*2b80*/  ISETP.GT.AND P0, PT, R3, 0x8, P0 ;  /* 0x000000080300780c */ /* 0x000fe20000704270 */
[----:B------:R-:W-:Y:S02]  /*2b90*/  BSSY B1, `(.L_x_44) ;  /* 0x0000007000017945 */ /* 0x000fe40003800000 */
[----:B------:R-:W-:-:S04]  /*2ba0*/  FMUL R5, R5, R58 ;  /* 0x0000003a05057220 */ /* 0x000fc80000400000 */
[----:B------:R-:W-:-:S05]  /*2bb0*/  FFMA R5, R30, R23, R5 ;  /* 0x000000171e057223 */ /* 0x000fca0000000005 */
[----:B------:R-:W-:-:S05]  /*2bc0*/  F2FP.BF16.F32.PACK_AB R5, RZ, R5 ;  /* 0x00000005ff05723e */ /* 0x000fca00000010ff */
[----:B------:R0:W-:Y:S01]  /*2bd0*/  @P1 STG.E.U16 desc[UR36][R12.64+0x10], R5 ;  /* 0x000010050c001986 */ /* 0x0001e2000c101524 */
[----:B------:R-:W-:Y:S05]  /*2be0*/  @!P0 BRA `(.L_x_45) ;  /* 0x0000000000048947 */ /* 0x000fea0003800000 */
[----:B------:R0:W5:Y:S02]  /*2bf0*/  LDG.E.LTC128B.U16 R24, desc[UR36][R10.64+0x12] ;  /* 0x000012240a187981 */ /* 0x000164000c1e1520 */
.L_x_45:
[----:B------:R-:W-:Y:S05]  /*2c00*/  BSYNC B1 ;  /* 0x0000000000017941 */ /* 0x000fea0003800000 */
.L_x_44:
        /* <DEDUP_REMOVED lines=10> */
.L_x_47:
[----:B------:R-:W-:Y:S05]  /*2cb0*/  BSYNC B1 ;  /* 0x0000000000017941 */ /* 0x000fea0003800000 */
.L_x_46:
        /* <DEDUP_REMOVED lines=10> */
.L_x_49:
[----:B------:R-:W-:Y:S05]  /*2d60*/  BSYNC B1 ;  /* 0x0000000000017941 */ /* 0x000fea0003800000 */
.L_x_48:
[----:B0----5:R-:W-:Y:S01]  /*2d70*/  IMAD.U32 R5, R24, 0x10000, RZ ;  /* 0x0001000018057824 */ /* 0x021fe200078e00ff */
        /* <DEDUP_REMOVED lines=8> */
.L_x_51:
[----:B------:R-:W-:Y:S05]  /*2e00*/  BSYNC B1 ;  /* 0x0000000000017941 */ /* 0x000fea0003800000 */
.L_x_50:
        /* <DEDUP_REMOVED lines=9> */
.L_x_53:
[----:B------:R-:W-:Y:S05]  /*2ea0*/  BSYNC B1 ;  /* 0x0000000000017941 */ /* 0x000fea0003800000 */
.L_x_52:
        /* <DEDUP_REMOVED lines=10> */
.L_x_55:
[----:B------:R-:W-:Y:S05]  /*2f50*/  BSYNC B1 ;  /* 0x0000000000017941 */ /* 0x000fea0003800000 */
.L_x_54:
        /* <DEDUP_REMOVED lines=10> */
.L_x_57:
[----:B------:R-:W-:Y:S05]  /*3000*/  BSYNC B1 ;  /* 0x0000000000017941 */ /* 0x000fea0003800000 */
.L_x_56:
        /* <DEDUP_REMOVED lines=9> */
.L_x_59:
[----:B------:R-:W-:Y:S05]  /*30a0*/  BSYNC B1 ;  /* 0x0000000000017941 */ /* 0x000fea0003800000 */
.L_x_58:
        /* <DEDUP_REMOVED lines=9> */
.L_x_61:
[----:B------:R-:W-:Y:S05]  /*3140*/  BSYNC B1 ;  /* 0x0000000000017941 */ /* 0x000fea0003800000 */
.L_x_60:
        /* <DEDUP_REMOVED lines=10> */
.L_x_63:
[----:B------:R-:W-:Y:S05]  /*31f0*/  BSYNC B1 ;  /* 0x0000000000017941 */ /* 0x000fea0003800000 */
.L_x_62:
        /* <DEDUP_REMOVED lines=10> */
.L_x_65:
[----:B------:R-:W-:Y:S05]  /*32a0*/  BSYNC B1 ;  /* 0x0000000000017941 */ /* 0x000fea0003800000 */
.L_x_64:
        /* <DEDUP_REMOVED lines=9> */
.L_x_67:
[----:B------:R-:W-:Y:S05]  /*3340*/  BSYNC B1 ;  /* 0x0000000000017941 */ /* 0x000fea0003800000 */
.L_x_66:
        /* <DEDUP_REMOVED lines=9> */
.L_x_69:
[----:B------:R-:W-:Y:S05]  /*33e0*/  BSYNC B1 ;  /* 0x0000000000017941 */ /* 0x000fea0003800000 */
.L_x_68:
        /* <DEDUP_REMOVED lines=10> */
.L_x_71:
[----:B------:R-:W-:Y:S05]  /*3490*/  BSYNC B1 ;  /* 0x0000000000017941 */ /* 0x000fea0003800000 */
.L_x_70:
        /* <DEDUP_REMOVED lines=10> */
.L_x_73:
[----:B------:R-:W-:Y:S05]  /*3540*/  BSYNC B1 ;  /* 0x0000000000017941 */ /* 0x000fea0003800000 */
.L_x_72:
        /* <DEDUP_REMOVED lines=9> */
.L_x_75:
[----:B------:R-:W-:Y:S05]  /*35e0*/  BSYNC B1 ;  /* 0x0000000000017941 */ /* 0x000fea0003800000 */
.L_x_74:
        /* <DEDUP_REMOVED lines=9> */
.L_x_77:
[----:B------:R-:W-:Y:S05]  /*3680*/  BSYNC B1 ;  /* 0x0000000000017941 */ /* 0x000fea0003800000 */
.L_x_76:
        /* <DEDUP_REMOVED lines=10> */
.L_x_79:
[----:B------:R-:W-:Y:S05]  /*3730*/  BSYNC B1 ;  /* 0x0000000000017941 */ /* 0x000fea0003800000 */
.L_x_78:
        /* <DEDUP_REMOVED lines=10> */
.L_x_81:
[----:B------:R-:W-:Y:S05]  /*37e0*/  BSYNC B1 ;  /* 0x0000000000017941 */ /* 0x000fea0003800000 */
.L_x_80:
        /* <DEDUP_REMOVED lines=9> */
.L_x_83:
[----:B------:R-:W-:Y:S05]  /*3880*/  BSYNC B1 ;  /* 0x0000000000017941 */ /* 0x000fea0003800000 */
.L_x_82:
        /* <DEDUP_REMOVED lines=9> */
.L_x_85:
[----:B------:R-:W-:Y:S05]  /*3920*/  BSYNC B1 ;  /* 0x0000000000017941 */ /* 0x000fea0003800000 */
.L_x_84:
        /* <DEDUP_REMOVED lines=10> */
.L_x_87:
[----:B------:R-:W-:Y:S05]  /*39d0*/  BSYNC B1 ;  /* 0x0000000000017941 */ /* 0x000fea0003800000 */
.L_x_86:
[----:B-----5:R-:W-:Y:S01]  /*39e0*/  IMAD.U32 R5, R24, 0x10000, RZ ;  /* 0x0001000018057824 */ /* 0x020fe200078e00ff */
[----:B------:R-:W-:Y:S01]  /*39f0*/  ISETP.GT.AND P0, PT, R4, 0x39, PT ;  /* 0x000000390400780c */ /* 0x000fe20003f04270 */
[----:B------:R-:W-:Y:S01]  /*3a00*/  @P2 IMAD.MOV.U32 R4, RZ, RZ, R8 ;  /* 0x000000ffff042224 */ /* 0x000fe200078e0008 */
[----:B------:R-:W-:Y:S01]  /*3a10*/  BSSY B1, `(.L_x_88) ;  /* 0x000000a000017945 */ /* 0x000fe20003800000 */
[----:B------:R-:W-:Y:S01]  /*3a20*/  FMUL R5, R5, R58 ;  /* 0x0000003a05057220 */ /* 0x000fe20000400000 */
[----:B------:R-:W-:-:S03]  /*3a30*/  ISETP.GT.AND P3, PT, R3, RZ, P0 ;  /* 0x000000ff0300720c */ /* 0x000fc60000764270 */
[----:B------:R-:W-:-:S05]  /*3a40*/  FFMA R5, R52, R23, R5 ;  /* 0x0000001734057223 */ /* 0x000fca0000000005 */
[----:B------:R-:W-:-:S04]  /*3a50*/  F2FP.BF16.F32.PACK_AB R5, RZ, R5 ;  /* 0x00000005ff05723e */ /* 0x000fc800000010ff */
[----:B0-----:R-:W-:Y:S01]  /*3a60*/  PRMT R14, R5, 0x7610, R14 ;  /* 0x00007610050e7816 */ /* 0x001fe2000000000e */
[----:B------:R-:W-:-:S05]  /*3a70*/  @P2 IMAD.MOV.U32 R5, RZ, RZ, R9 ;  /* 0x000000ffff052224 */ /* 0x000fca00078e0009 */
[----:B------:R0:W-:Y:S01]  /*3a80*/  @P2 STG.E.U16 desc[UR36][R4.64+0x70], R14 ;  /* 0x0000700e04002986 */ /* 0x0001e2000c101524 */
[----:B------:R-:W-:Y:S05]  /*3a90*/  @!P3 BRA `(.L_x_89) ;  /* 0x000000000004b947 */ /* 0x000fea0003800000 */
[----:B------:R0:W5:Y:S02]  /*3aa0*/  LDG.E.LTC128B.U16 R24, desc[UR36][R6.64+0x72] ;  /* 0x0000722406187981 */ /* 0x000164000c1e1520 */
.L_x_89:
[----:B------:R-:W-:Y:S05]  /*3ab0*/  BSYNC B1 ;  /* 0x0000000000017941 */ /* 0x000fea0003800000 */
.L_x_88:
        /* <DEDUP_REMOVED lines=9> */
.L_x_91:
[----:B------:R-:W-:Y:S05]  /*3b50*/  BSYNC B1 ;  /* 0x0000000000017941 */ /* 0x000fea0003800000 */
.L_x_90:
[----:B-----5:R-:W-:Y:S01]  /*3b60*/  IMAD.U32 R5, R24, 0x10000, RZ ;  /* 0x0001000018057824 */ /* 0x020fe200078e00ff */
[----:B------:R-:W-:Y:S01]  /*3b70*/  ISETP.GT.AND P0, PT, R3, 0x8, P0 ;  /* 0x000000080300780c */ /* 0x000fe20000704270 */
[----:B0-----:R-:W-:Y:S01]  /*3b80*/  @P1 IMAD.MOV.U32 R4, RZ, RZ, R12 ;  /* 0x000000ffff041224 */ /* 0x001fe200078e000c */
[----:B------:R-:W-:Y:S01]  /*3b90*/  BSSY B1, `(.L_x_92) ;  /* 0x0000009000017945 */ /* 0x000fe20003800000 */
[----:B------:R-:W-:-:S04]  /*3ba0*/  FMUL R5, R5, R58 ;  /* 0x0000003a05057220 */ /* 0x000fc80000400000 */
[----:B------:R-:W-:-:S05]  /*3bb0*/  FFMA R5, R54, R23, R5 ;  /* 0x0000001736057223 */ /* 0x000fca0000000005 */
[----:B------:R-:W-:-:S04]  /*3bc0*/  F2FP.BF16.F32.PACK_AB R5, RZ, R5 ;  /* 0x00000005ff05723e */ /* 0x000fc800000010ff */
[----:B-1-3--:R-:W-:Y:S01]  /*3bd0*/  PRMT R6, R5, 0x7610, R6 ;  /* 0x0000761005067816 */ /* 0x00afe20000000006 */
[----:B------:R-:W-:-:S05]  /*3be0*/  @P1 IMAD.MOV.U32 R5, RZ, RZ, R13 ;  /* 0x000000ffff051224 */ /* 0x000fca00078e000d */
[----:B------:R0:W-:Y:S01]  /*3bf0*/  @P1 STG.E.U16 desc[UR36][R4.64+0x70], R6 ;  /* 0x0000700604001986 */ /* 0x0001e2000c101524 */
[----:B------:R-:W-:Y:S05]  /*3c00*/  @!P0 BRA `(.L_x_93) ;  /* 0x0000000000048947 */ /* 0x000fea0003800000 */
[----:B------:R1:W5:Y:S02]  /*3c10*/  LDG.E.LTC128B.U16 R24, desc[UR36][R10.64+0x72] ;  /* 0x000072240a187981 */ /* 0x000364000c1e1520 */
.L_x_93:
[----:B------:R-:W-:Y:S05]  /*3c20*/  BSYNC B1 ;  /* 0x0000000000017941 */ /* 0x000fea0003800000 */
.L_x_92:
[----:B------:R-:W-:Y:S05]  /*3c30*/  @!P0 BRA `(.L_x_94) ;  /* 0x0000000800a88947 */ /* 0x000fea0003800000 */
[----:B-----5:R-:W-:-:S04]  /*3c40*/  IMAD.U32 R3, R24, 0x10000, RZ ;  /* 0x0001000018037824 */ /* 0x020fc800078e00ff */
[----:B0-----:R-:W-:-:S04]  /*3c50*/  FMUL R4, R3, R58 ;  /* 0x0000003a03047220 */ /* 0x001fc80000400000 */
[----:B------:R-:W-:-:S05]  /*3c60*/  FFMA R4, R55, R23, R4 ;  /* 0x0000001737047223 */ /* 0x000fca0000000004 */
[----:B------:R-:W-:-:S05]  /*3c70*/  F2FP.BF16.F32.PACK_AB R4, RZ, R4 ;  /* 0x00000004ff04723e */ /* 0x000fca00000010ff */
[----:B------:R3:W-:Y:S01]  /*3c80*/  STG.E.U16 desc[UR36][R12.64+0x72], R4 ;  /* 0x000072040c007986 */ /* 0x0007e2000c101524 */
[----:B------:R-:W-:Y:S05]  /*3c90*/  BRA `(.L_x_94) ;  /* 0x0000000800907947 */ /* 0x000fea0003800000 */
.L_x_33:
[----:B------:R-:W-:Y:S01]  /*3ca0*/  ISETP.GT.AND P3, PT, R4, 0x1, PT ;  /* 0x000000010400780c */ /* 0x000fe20003f64270 */
[----:B------:R-:W-:Y:S01]  /*3cb0*/  ULDC.64 UR4, c[0x0][0x5c0] ;  /* 0x0001700000047ab9 */ /* 0x000fe20000000a00 */
[-C--:B------:R-:W-:Y:S01]  /*3cc0*/  FMUL R24, R24, R23.reuse ;  /* 0x0000001718187220 */ /* 0x080fe20000400000 */
[----:B------:R-:W-:Y:S01]  /*3cd0*/  LEA R6, P4, R72, UR4, 0x1 ;  /* 0x0000000448067c11 */ /* 0x000fe2000f8808ff */
[-C--:B------:R-:W-:Y:S01]  /*3ce0*/  FMUL R25, R25, R23.reuse ;  /* 0x0000001719197220 */ /* 0x080fe20000400000 */
[----:B------:R-:W-:Y:S01]  /*3cf0*/  ISETP.GT.AND P0, PT, R3, RZ, P3 ;  /* 0x000000ff0300720c */ /* 0x000fe20001f04270 */
[-C--:B------:R-:W-:Y:S01]  /*3d00*/  FMUL R26, R26, R23.reuse ;  /* 0x000000171a1a7220 */ /* 0x080fe20000400000 */
[----:B------:R-:W-:Y:S01]  /*3d10*/  F2FP.BF16.F32.PACK_AB R24, RZ, R24 ;  /* 0x00000018ff18723e */ /* 0x000fe200000010ff */
[-C--:B------:R-:W-:Y:S01]  /*3d20*/  FMUL R27, R27, R23.reuse ;  /* 0x000000171b1b7220 */ /* 0x080fe20000400000 */
[----:B------:R-:W-:Y:S01]  /*3d30*/  LEA.HI.X R7, R72, UR5, R83, 0x1, P4 ;  /* 0x0000000548077c11 */ /* 0x000fe2000a0f0c53 */
[----:B------:R-:W-:Y:S01]  /*3d40*/  FMUL R28, R28, R23 ;  /* 0x000000171c1c7220 */ /* 0x000fe20000400000 */
[----:B------:R-:W-:Y:S01]  /*3d50*/  F2FP.BF16.F32.PACK_AB R25, RZ, R25 ;  /* 0x00000019ff19723e */ /* 0x000fe200000010ff */
[-C--:B------:R-:W-:Y:S01]  /*3d60*/  FMUL R29, R29, R23.reuse ;  /* 0x000000171d1d7220 */ /* 0x080fe20000400000 */
[----:B------:R-:W-:Y:S01]  /*3d70*/  ISETP.GT.AND P2, PT, R3, 0x8, P2 ;  /* 0x000000080300780c */ /* 0x000fe20001744270 */
[----:B------:R-:W-:Y:S01]  /*3d80*/  @P1 STG.E.U16 desc[UR36][R6.64], R24 ;  /* 0x0000001806001986 */ /* 0x000fe2000c101524 */
[----:B------:R-:W-:Y:S01]  /*3d90*/  ISETP.GT.AND P1, PT, R4, 0x8, PT ;  /* 0x000000080400780c */ /* 0x000fe20003f24270 */
[-C--:B------:R-:W-:Y:S01]  /*3da0*/  FMUL R30, R30, R23.reuse ;  /* 0x000000171e1e7220 */ /* 0x080fe20000400000 */
[C---:B------:R-:W-:Y:S01]  /*3db0*/  SHF.L.U64.HI R5, R59.reuse, 0x1, R60 ;  /* 0x000000013b057819 */ /* 0x040fe2000001023c */
[----:B------:R-:W-:Y:S01]  /*3dc0*/  @P0 STG.E.U16 desc[UR36][R6.64+0x2], R25 ;  /* 0x0000021906000986 */ /* 0x000fe2000c101524 */
[----:B------:R-:W-:Y:S01]  /*3dd0*/  LEA R8, P5, R59, R6, 0x1 ;  /* 0x000000063b087211 */ /* 0x000fe200078a08ff */
[-C--:B------:R-:W-:Y:S01]  /*3de0*/  FMUL R31, R31, R23.reuse ;  /* 0x000000171f1f7220 */ /* 0x080fe20000400000 */
[----:B------:R-:W-:Y:S01]  /*3df0*/  ISETP.GT.AND P3, PT, R3, 0x8, P3 ;  /* 0x000000080300780c */ /* 0x000fe20001f64270 */
[-C--:B------:R-:W-:Y:S01]  /*3e00*/  FMUL R32, R32, R23.reuse ;  /* 0x0000001720207220 */ /* 0x080fe20000400000 */
[----:B------:R-:W-:Y:S01]  /*3e10*/  ISETP.GT.AND P0, PT, R4, 0x9, PT ;  /* 0x000000090400780c */ /* 0x000fe20003f04270 */
[----:B------:R-:W-:Y:S01]  /*3e20*/  IMAD.X R9, R5, 0x1, R7, P5 ;  /* 0x0000000105097824 */ /* 0x000fe200028e0607 */
[----:B------:R-:W-:Y:S01]  /*3e30*/  ISETP.GT.AND P4, PT, R3, RZ, P1 ;  /* 0x000000ff0300720c */ /* 0x000fe20000f84270 */
[-C--:B------:R-:W-:Y:S01]  /*3e40*/  FMUL R33, R33, R23.reuse ;  /* 0x0000001721217220 */ /* 0x080fe20000400000 */
[----:B------:R-:W-:Y:S01]  /*3e50*/  F2FP.BF16.F32.PACK_AB R26, RZ, R26 ;  /* 0x0000001aff1a723e */ /* 0x000fe200000010ff */
[-C--:B------:R-:W-:Y:S01]  /*3e60*/  FMUL R34, R34, R23.reuse ;  /* 0x0000001722227220 */ /* 0x080fe20000400000 */
[----:B------:R-:W-:Y:S01]  /*3e70*/  ISETP.GT.AND P5, PT, R3, RZ, P0 ;  /* 0x000000ff0300720c */ /* 0x000fe200007a4270 */
[----:B------:R-:W-:Y:S01]  /*3e80*/  FMUL R35, R35, R23 ;  /* 0x0000001723237220 */ /* 0x000fe20000400000 */
[----:B------:R-:W-:Y:S01]  /*3e90*/  F2FP.BF16.F32.PACK_AB R27, RZ, R27 ;  /* 0x0000001bff1b723e */ /* 0x000fe200000010ff */
[----:B------:R-:W-:Y:S01]  /*3ea0*/  @P2 STG.E.U16 desc[UR36][R8.64], R26 ;  /* 0x0000001a08002986 */ /* 0x000fe2000c101524 */
[----:B------:R-:W-:Y:S01]  /*3eb0*/  F2FP.BF16.F32.PACK_AB R28, RZ, R28 ;  /* 0x0000001cff1c723e */ /* 0x000fe200000010ff */
[-C--:B------:R-:W-:Y:S01]  /*3ec0*/  FMUL R36, R36, R23.reuse ;  /* 0x0000001724247220 */ /* 0x080fe20000400000 */
[----:B------:R-:W-:Y:S01]  /*3ed0*/  ISETP.GT.AND P2, PT, R3, 0x8, P1 ;  /* 0x000000080300780c */ /* 0x000fe20000f44270 */
[----:B------:R-:W-:Y:S01]  /*3ee0*/  @P3 STG.E.U16 desc[UR36][R8.64+0x2], R27 ;  /* 0x0000021b08003986 */ /* 0x000fe2000c101524 */
[----:B------:R-:W-:Y:S01]  /*3ef0*/  ISETP.GT.AND P1, PT, R4, 0x10, PT ;  /* 0x000000100400780c */ /* 0x000fe20003f24270 */
[----:B------:R-:W-:Y:S01]  /*3f00*/  FMUL R37, R37, R23 ;  /* 0x0000001725257220 */ /* 0x000fe20000400000 */
[----:B------:R-:W-:Y:S01]  /*3f10*/  F2FP.BF16.F32.PACK_AB R29, RZ, R29 ;  /* 0x0000001dff1d723e */ /* 0x000fe200000010ff */
[----:B------:R-:W-:Y:S01]  /*3f20*/  @P4 STG.E.U16 desc[UR36][R6.64+0x10], R28 ;  /* 0x0000101c06004986 */ /* 0x000fe2000c101524 */
[C---:B------:R-:W-:Y:S01]  /*3f30*/  ISETP.GT.AND P3, PT, R3.reuse, 0x8, P0 ;  /* 0x000000080300780c */ /* 0x040fe20000764270 */
[-C--:B------:R-:W-:Y:S01]  /*3f40*/  FMUL R38, R38, R23.reuse ;  /* 0x0000001726267220 */ /* 0x080fe20000400000 */
[----:B------:R-:W-:Y:S01]  /*3f50*/  ISETP.GT.AND P0, PT, R4, 0x11, PT ;  /* 0x000000110400780c */ /* 0x000fe20003f04270 */
[----:B------:R-:W-:Y:S01]  /*3f60*/  @P5 STG.E.U16 desc[UR36][R6.64+0x12], R29 ;  /* 0x0000121d06005986 */ /* 0x000fe2000c101524 */
        /* <DEDUP_REMOVED lines=42> */
[----:B------:R-:W-:Y:S01]  /*4210*/  ISETP.GT.AND P5, PT, R3, RZ, P0 ;  /* 0x000000ff0300720c */ /* 0x000fe200007a4270 */
[-C--:B------:R-:W-:Y:S01]  /*4220*/  FMUL R52, R52, R23.reuse ;  /* 0x0000001734347220 */ /* 0x080fe20000400000 */
[----:B------:R-:W-:Y:S01]  /*4230*/  F2FP.BF16.F32.PACK_AB R38, RZ, R38 ;  /* 0x00000026ff26723e */ /* 0x000fe200000010ff */
[----:B------:R-:W-:Y:S01]  /*4240*/  FMUL R53, R53, R23 ;  /* 0x0000001735357220 */ /* 0x000fe20000400000 */
[----:B------:R-:W-:Y:S01]  /*4250*/  F2FP.BF16.F32.PACK_AB R39, RZ, R39 ;  /* 0x00000027ff27723e */ /* 0x000fe200000010ff */
[----:B------:R-:W-:Y:S01]  /*4260*/  FMUL R54, R54, R23 ;  /* 0x0000001736367220 */ /* 0x000fe20000400000 */
[----:B------:R-:W-:Y:S01]  /*4270*/  F2FP.BF16.F32.PACK_AB R40, RZ, R40 ;  /* 0x00000028ff28723e */ /* 0x000fe200000010ff */
[----:B------:R-:W-:Y:S01]  /*4280*/  @P2 STG.E.U16 desc[UR36][R8.64+0x30], R38 ;  /* 0x0000302608002986 */ /* 0x000fe2000c101524 */
[----:B------:R-:W-:Y:S01]  /*4290*/  F2FP.BF16.F32.PACK_AB R41, RZ, R41 ;  /* 0x00000029ff29723e */ /* 0x000fe200000010ff */
[----:B------:R-:W-:Y:S01]  /*42a0*/  FMUL R55, R55, R23 ;  /* 0x0000001737377220 */ /* 0x000fe20000400000 */
[C---:B------:R-:W-:Y:S01]  /*42b0*/  ISETP.GT.AND P1, PT, R3.reuse, 0x8, P1 ;  /* 0x000000080300780c */ /* 0x040fe20000f24270 */
[----:B------:R-:W-:Y:S01]  /*42c0*/  @P3 STG.E.U16 desc[UR36][R8.64+0x32], R39 ;  /* 0x0000322708003986 */ /* 0x000fe2000c101524 */
[----:B------:R-:W-:-:S02]  /*42d0*/  ISETP.GT.AND P2, PT, R3, 0x8, P0 ;  /* 0x000000080300780c */ /* 0x000fc40000744270 */
[C---:B------:R-:W-:Y:S01]  /*42e0*/  ISETP.GT.AND P0, PT, R4.reuse, 0x29, PT ;  /* 0x000000290400780c */ /* 0x040fe20003f04270 */
[----:B------:R-:W-:Y:S01]  /*42f0*/  @P4 STG.E.U16 desc[UR36][R6.64+0x40], R40 ;  /* 0x0000402806004986 */ /* 0x000fe2000c101524 */
[----:B------:R-:W-:Y:S02]  /*4300*/  ISETP.GT.AND P4, PT, R4, 0x28, PT ;  /* 0x000000280400780c */ /* 0x000fe40003f84270 */
[----:B------:R-:W-:Y:S01]  /*4310*/  F2FP.BF16.F32.PACK_AB R42, RZ, R42 ;  /* 0x0000002aff2a723e */ /* 0x000fe200000010ff */
[----:B------:R-:W-:Y:S01]  /*4320*/  @P5 STG.E.U16 desc[UR36][R6.64+0x42], R41 ;  /* 0x0000422906005986 */ /* 0x000fe2000c101524 */
[C---:B------:R-:W-:Y:S02]  /*4330*/  ISETP.GT.AND P5, PT, R3.reuse, RZ, P4 ;  /* 0x000000ff0300720c */ /* 0x040fe400027a4270 */
[----:B------:R-:W-:Y:S01]  /*4340*/  ISETP.GT.AND P3, PT, R3, RZ, P0 ;  /* 0x000000ff0300720c */ /* 0x000fe20000764270 */
[----:B------:R-:W-:Y:S01]  /*4350*/  @P1 STG.E.U16 desc[UR36][R8.64+0x40], R42 ;  /* 0x0000402a08001986 */ /* 0x000fe2000c101524 */
[----:B------:R-:W-:-:S02]  /*4360*/  F2FP.BF16.F32.PACK_AB R43, RZ, R43 ;  /* 0x0000002bff2b723e */ /* 0x000fc400000010ff */
[----:B------:R-:W-:Y:S02]  /*4370*/  F2FP.BF16.F32.PACK_AB R44, RZ, R44 ;  /* 0x0000002cff2c723e */ /* 0x000fe400000010ff */
[C---:B------:R-:W-:Y:S01]  /*4380*/  ISETP.GT.AND P4, PT, R3.reuse, 0x8, P4 ;  /* 0x000000080300780c */ /* 0x040fe20002784270 */
[----:B------:R-:W-:Y:S01]  /*4390*/  @P2 STG.E.U16 desc[UR36][R8.64+0x42], R43 ;  /* 0x0000422b08002986 */ /* 0x000fe2000c101524 */
[----:B------:R-:W-:Y:S02]  /*43a0*/  F2FP.BF16.F32.PACK_AB R45, RZ, R45 ;  /* 0x0000002dff2d723e */ /* 0x000fe400000010ff */
[C---:B------:R-:W-:Y:S01]  /*43b0*/  ISETP.GT.AND P2, PT, R4.reuse, 0x31, PT ;  /* 0x000000310400780c */ /* 0x040fe20003f44270 */
[----:B------:R-:W-:Y:S01]  /*43c0*/  @P5 STG.E.U16 desc[UR36][R6.64+0x50], R44 ;  /* 0x0000502c06005986 */ /* 0x000fe2000c101524 */
[----:B------:R-:W-:Y:S02]  /*43d0*/  ISETP.GT.AND P5, PT, R3, 0x8, P0 ;  /* 0x000000080300780c */ /* 0x000fe400007a4270 */
[C---:B------:R-:W-:Y:S01]  /*43e0*/  ISETP.GT.AND P1, PT, R4.reuse, 0x38, PT ;  /* 0x000000380400780c */ /* 0x040fe20003f24270 */
[----:B------:R-:W-:Y:S01]  /*43f0*/  @P3 STG.E.U16 desc[UR36][R6.64+0x52], R45 ;  /* 0x0000522d06003986 */ /* 0x000fe2000c101524 */
[----:B------:R-:W-:-:S02]  /*4400*/  ISETP.GT.AND P3, PT, R4, 0x30, PT ;  /* 0x000000300400780c */ /* 0x000fc40003f64270 */
[----:B------:R-:W-:Y:S01]  /*4410*/  ISETP.GT.AND P0, PT, R4, 0x39, PT ;  /* 0x000000390400780c */ /* 0x000fe20003f04270 */
[----:B------:R-:W-:Y:S01]  /*4420*/  @P4 IMAD.MOV.U32 R4, RZ, RZ, R8 ;  /* 0x000000ffff044224 */ /* 0x000fe200078e0008 */
[----:B------:R-:W-:Y:S01]  /*4430*/  F2FP.BF16.F32.PACK_AB R46, RZ, R46 ;  /* 0x0000002eff2e723e */ /* 0x000fe200000010ff */
[----:B------:R-:W-:Y:S01]  /*4440*/  @P4 IMAD.MOV.U32 R5, RZ, RZ, R9 ;  /* 0x000000ffff054224 */ /* 0x000fe200078e0009 */
[----:B------:R-:W-:Y:S02]  /*4450*/  F2FP.BF16.F32.PACK_AB R47, RZ, R47 ;  /* 0x0000002fff2f723e */ /* 0x000fe400000010ff */
[----:B------:R-:W-:Y:S02]  /*4460*/  F2FP.BF16.F32.PACK_AB R48, RZ, R48 ;  /* 0x00000030ff30723e */ /* 0x000fe400000010ff */
[----:B------:R0:W-:Y:S01]  /*4470*/  @P4 STG.E.U16 desc[UR36][R4.64+0x50], R46 ;  /* 0x0000502e04004986 */ /* 0x0001e2000c101524 */
[----:B------:R-:W-:Y:S02]  /*4480*/  ISETP.GT.AND P4, PT, R3, RZ, P2 ;  /* 0x000000ff0300720c */ /* 0x000fe40001784270 */
[----:B------:R-:W-:-:S02]  /*4490*/  F2FP.BF16.F32.PACK_AB R49, RZ, R49 ;  /* 0x00000031ff31723e */ /* 0x000fc400000010ff */
[----:B------:R-:W-:Y:S02]  /*44a0*/  ISETP.GT.AND P2, PT, R3, 0x8, P2 ;  /* 0x000000080300780c */ /* 0x000fe40001744270 */
[----:B------:R-:W-:Y:S02]  /*44b0*/  F2FP.BF16.F32.PACK_AB R50, RZ, R50 ;  /* 0x00000032ff32723e */ /* 0x000fe400000010ff */
[----:B------:R-:W-:Y:S02]  /*44c0*/  F2FP.BF16.F32.PACK_AB R51, RZ, R51 ;  /* 0x00000033ff33723e */ /* 0x000fe400000010ff */
[----:B------:R-:W-:Y:S01]  /*44d0*/  F2FP.BF16.F32.PACK_AB R52, RZ, R52 ;  /* 0x00000034ff34723e */ /* 0x000fe200000010ff */
[----:B0-----:R-:W-:Y:S01]  /*44e0*/  @P5 IMAD.MOV.U32 R4, RZ, RZ, R8 ;  /* 0x000000ffff045224 */ /* 0x001fe200078e0008 */
[----:B------:R-:W-:Y:S01]  /*44f0*/  F2FP.BF16.F32.PACK_AB R53, RZ, R53 ;  /* 0x00000035ff35723e */ /* 0x000fe200000010ff */
[----:B------:R-:W-:Y:S01]  /*4500*/  @P5 IMAD.MOV.U32 R5, RZ, RZ, R9 ;  /* 0x000000ffff055224 */ /* 0x000fe200078e0009 */
[----:B------:R-:W-:-:S02]  /*4510*/  F2FP.BF16.F32.PACK_AB R54, RZ, R54 ;  /* 0x00000036ff36723e */ /* 0x000fc400000010ff */
[----:B------:R-:W-:Y:S02]  /*4520*/  F2FP.BF16.F32.PACK_AB R55, RZ, R55 ;  /* 0x00000037ff37723e */ /* 0x000fe400000010ff */
[----:B------:R0:W-:Y:S01]  /*4530*/  @P5 STG.E.U16 desc[UR36][R4.64+0x52], R47 ;  /* 0x0000522f04005986 */ /* 0x0001e2000c101524 */
[C---:B------:R-:W-:Y:S02]  /*4540*/  ISETP.GT.AND P5, PT, R3.reuse, RZ, P3 ;  /* 0x000000ff0300720c */ /* 0x040fe40001fa4270 */
[----:B------:R-:W-:-:S11]  /*4550*/  ISETP.GT.AND P3, PT, R3, 0x8, P3 ;  /* 0x000000080300780c */ /* 0x000fd60001f64270 */
[----:B0-----:R-:W-:Y:S02]  /*4560*/  @P5 IMAD.MOV.U32 R4, RZ, RZ, R6 ;  /* 0x000000ffff045224 */ /* 0x001fe400078e0006 */
[----:B------:R-:W-:-:S05]  /*4570*/  @P5 IMAD.MOV.U32 R5, RZ, RZ, R7 ;  /* 0x000000ffff055224 */ /* 0x000fca00078e0007 */
[----:B------:R0:W-:Y:S01]  /*4580*/  @P5 STG.E.U16 desc[UR36][R4.64+0x60], R48 ;  /* 0x0000603004005986 */ /* 0x0001e2000c101524 */
[C---:B------:R-:W-:Y:S02]  /*4590*/  ISETP.GT.AND P5, PT, R3.reuse, RZ, P0 ;  /* 0x000000ff0300720c */ /* 0x040fe400007a4270 */
[----:B------:R-:W-:Y:S01]  /*45a0*/  ISETP.GT.AND P0, PT, R3, 0x8, P0 ;  /* 0x000000080300780c */ /* 0x000fe20000704270 */
[----:B0-----:R-:W-:Y:S02]  /*45b0*/  @P4 IMAD.MOV.U32 R4, RZ, RZ, R6 ;  /* 0x000000ffff044224 */ /* 0x001fe400078e0006 */
[----:B------:R-:W-:-:S05]  /*45c0*/  @P4 IMAD.MOV.U32 R5, RZ, RZ, R7 ;  /* 0x000000ffff054224 */ /* 0x000fca00078e0007 */
[----:B------:R0:W-:Y:S01]  /*45d0*/  @P4 STG.E.U16 desc[UR36][R4.64+0x62], R49 ;  /* 0x0000623104004986 */ /* 0x0001e2000c101524 */
[C---:B------:R-:W-:Y:S02]  /*45e0*/  ISETP.GT.AND P4, PT, R3.reuse, RZ, P1 ;  /* 0x000000ff0300720c */ /* 0x040fe40000f84270 */
[----:B------:R-:W-:Y:S01]  /*45f0*/  ISETP.GT.AND P1, PT, R3, 0x8, P1 ;  /* 0x000000080300780c */ /* 0x000fe20000f24270 */
[----:B0-----:R-:W-:Y:S02]  /*4600*/  @P3 IMAD.MOV.U32 R4, RZ, RZ, R8 ;  /* 0x000000ffff043224 */ /* 0x001fe400078e0008 */
[----:B------:R-:W-:-:S05]  /*4610*/  @P3 IMAD.MOV.U32 R5, RZ, RZ, R9 ;  /* 0x000000ffff053224 */ /* 0x000fca00078e0009 */
[----:B------:R0:W-:Y:S02]  /*4620*/  @P3 STG.E.U16 desc[UR36][R4.64+0x60], R50 ;  /* 0x0000603204003986 */ /* 0x0001e4000c101524 */
[----:B0-----:R-:W-:Y:S02]  /*4630*/  @P2 IMAD.MOV.U32 R4, RZ, RZ, R8 ;  /* 0x000000ffff042224 */ /* 0x001fe400078e0008 */
[----:B------:R-:W-:-:S05]  /*4640*/  @P2 IMAD.MOV.U32 R5, RZ, RZ, R9 ;  /* 0x000000ffff052224 */ /* 0x000fca00078e0009 */
[----:B------:R0:W-:Y:S02]  /*4650*/  @P2 STG.E.U16 desc[UR36][R4.64+0x62], R51 ;  /* 0x0000623304002986 */ /* 0x0001e4000c101524 */
[----:B0-----:R-:W-:Y:S02]  /*4660*/  @P4 IMAD.MOV.U32 R4, RZ, RZ, R6 ;  /* 0x000000ffff044224 */ /* 0x001fe400078e0006 */
[----:B------:R-:W-:-:S05]  /*4670*/  @P4 IMAD.MOV.U32 R5, RZ, RZ, R7 ;  /* 0x000000ffff054224 */ /* 0x000fca00078e0007 */
[----:B------:R0:W-:Y:S04]  /*4680*/  @P4 STG.E.U16 desc[UR36][R4.64+0x70], R52 ;  /* 0x0000703404004986 */ /* 0x0001e8000c101524 */
[----:B------:R1:W-:Y:S01]  /*4690*/  @P5 STG.E.U16 desc[UR36][R6.64+0x72], R53 ;  /* 0x0000723506005986 */ /* 0x0003e2000c101524 */
[----:B0-----:R-:W-:Y:S02]  /*46a0*/  @P1 IMAD.MOV.U32 R4, RZ, RZ, R8 ;  /* 0x000000ffff041224 */ /* 0x001fe400078e0008 */
[----:B------:R-:W-:-:S05]  /*46b0*/  @P1 IMAD.MOV.U32 R5, RZ, RZ, R9 ;  /* 0x000000ffff051224 */ /* 0x000fca00078e0009 */
[----:B------:R1:W-:Y:S04]  /*46c0*/  @P1 STG.E.U16 desc[UR36][R4.64+0x70], R54 ;  /* 0x0000703604001986 */ /* 0x0003e8000c101524 */
[----:B------:R1:W-:Y:S02]  /*46d0*/  @P0 STG.E.U16 desc[UR36][R8.64+0x72], R55 ;  /* 0x0000723708000986 */ /* 0x0003e4000c101524 */
.L_x_94:
[----:B------:R-:W-:Y:S05]  /*46e0*/  BSYNC B0 ;  /* 0x0000000000007941 */ /* 0x000fea0003800000 */
.L_x_32:
[----:B------:R-:W-:Y:S01]  /*46f0*/  IADD3 R16, P0, R16, UR38, RZ ;  /* 0x0000002610107c10 */ /* 0x000fe2000ff1e0ff */
[----:B------:R-:W-:Y:S01]  /*4700*/  ULDC.64 UR4, c[0x0][0x650] ;  /* 0x0001940000047ab9 */ /* 0x000fe20000000a00 */
[----:B------:R-:W-:Y:S01]  /*4710*/  PRMT R3, RZ, 0x7610, R3 ;  /* 0x00007610ff037816 */ /* 0x000fe20000000003 */
[----:B------:R-:W-:Y:S01]  /*4720*/  IMAD.MOV.U32 R70, RZ, RZ, -0x1 ;  /* 0xffffffffff467424 */ /* 0x000fe200078e00ff */
[----:B------:R-:W-:Y:S01]  /*4730*/  IADD3.X R17, R17, UR41, RZ, P0, !PT ;  /* 0x0000002911117c10 */ /* 0x000fe200087fe4ff */
[----:B------:R-:W-:Y:S01]  /*4740*/  IMAD.MOV.U32 R69, RZ, RZ, -0x1 ;  /* 0xffffffffff457424 */ /* 0x000fe200078e00ff */
[----:B------:R-:W-:-:S04]  /*4750*/  ISETP.GE.U32.AND P0, PT, R16, UR4, PT ;  /* 0x0000000410007c0c */ /* 0x000fc8000bf06070 */
[----:B------:R-:W-:-:S13]  /*4760*/  ISETP.GE.U32.AND.EX P0, PT, R17, UR5, PT, P0 ;  /* 0x0000000511007c0c */ /* 0x000fda000bf06100 */
[----:B------:R-:W-:Y:S05]  /*4770*/  @P0 BRA `(.L_x_95) ;  /* 0x00000004004c0947 */ /* 0x000fea0003800000 */
[----:B-12-4-:R-:W1:Y:S01]  /*4780*/  LDC.64 R10, c[0x0][0x628] ;  /* 0x00018a00ff0a7b82 */ /* 0x016e620000000a00 */
[----:B---3--:R-:W2:Y:S01]  /*4790*/  S2R R12, SR_CTAID.X ;  /* 0x00000000000c7919 */ /* 0x008ea20000002500 */
[----:B------:R-:W-:Y:S02]  /*47a0*/  IMAD.MOV.U32 R8, RZ, RZ, R16 ;  /* 0x000000ffff087224 */ /* 0x000fe400078e0010 */
[----:B------:R-:W-:Y:S01]  /*47b0*/  IMAD.MOV.U32 R9, RZ, RZ, R17 ;  /* 0x000000ffff097224 */ /* 0x000fe200078e0011 */
[----:B------:R-:W3:Y:S03]  /*47c0*/  S2R R20, SR_CTAID.Y ;  /* 0x0000000000147919 */ /* 0x000ee60000002600 */
[----:B------:R-:W4:Y:S08]  /*47d0*/  LDC R0, c[0x0][0x630] ;  /* 0x00018c00ff007b82 */ /* 0x000f300000000800 */
[----:B------:R-:W0:Y:S01]  /*47e0*/  LDC.64 R14, c[0x0][0x620] ;  /* 0x00018800ff0e7b82 */ /* 0x000e220000000a00 */
[----:B-1----:R-:W-:-:S04]  /*47f0*/  ISETP.NE.U32.AND P0, PT, R10, RZ, PT ;  /* 0x000000ff0a00720c */ /* 0x002fc80003f05070 */
[----:B------:R-:W-:-:S13]  /*4800*/  ISETP.NE.AND.EX P0, PT, R11, RZ, PT, P0 ;  /* 0x000000ff0b00720c */ /* 0x000fda0003f05300 */
[----:B0-234-:R-:W-:Y:S05]  /*4810*/  @!P0 BRA `(.L_x_96) ;  /* 0x0000000000288947 */ /* 0x01dfea0003800000 */
        /* <DEDUP_REMOVED lines=10> */
.L_x_96:
[-CC-:B------:R-:W-:Y:S01]  /*48c0*/  SHF.R.U64 R69, R8, R0.reuse, R9.reuse ;  /* 0x0000000008457219 */ /* 0x180fe20000001209 */
[----:B------:R-:W0:Y:S01]  /*48d0*/  LDC.64 R26, c[0x0][0x640] ;  /* 0x00019000ff1a7b82 */ /* 0x000e220000000a00 */
[----:B------:R-:W-:Y:S01]  /*48e0*/  SHF.R.U32.HI R0, RZ, R0, R9 ;  /* 0x00000000ff007219 */ /* 0x000fe20000011609 */
[----:B------:R-:W-:Y:S01]  /*48f0*/  ULDC UR4, c[0x0][0x150] ;  /* 0x0000540000047ab9 */ /* 0x000fe20000000800 */
[----:B------:R-:W-:Y:S02]  /*4900*/  IADD3 R3, P0, RZ, -R69, RZ ;  /* 0x80000045ff037210 */ /* 0x000fe40007f1e0ff */
[----:B------:R-:W-:-:S03]  /*4910*/  I2FP.F32.U32 R7, R12 ;  /* 0x0000000c00077245 */ /* 0x000fc60000201000 */
[----:B------:R-:W1:Y:S01]  /*4920*/  LDC R6, c[0x0][0x618] ;  /* 0x00018600ff067b82 */ /* 0x000e620000000800 */
[----:B------:R-:W-:Y:S02]  /*4930*/  IMAD.X R5, RZ, RZ, ~R0, P0 ;  /* 0x000000ffff057224 */ /* 0x000fe400000e0e00 */
[----:B------:R-:W-:Y:S01]  /*4940*/  FMUL R7, R7, UR4 ;  /* 0x0000000407077c20 */ /* 0x000fe20008400000 */
[----:B------:R-:W-:Y:S01]  /*4950*/  ULDC UR4, c[0x0][0x154] ;  /* 0x0000550000047ab9 */ /* 0x000fe20000000800 */
[-C--:B------:R-:W-:Y:S02]  /*4960*/  IMAD R0, R5, R14.reuse, RZ ;  /* 0x0000000e05007224 */ /* 0x080fe400078e02ff */
[C---:B------:R-:W-:Y:S01]  /*4970*/  IMAD.WIDE.U32 R4, R3.reuse, R14, R16 ;  /* 0x0000000e03047225 */ /* 0x040fe200078e0010 */
[----:B------:R-:W2:Y:S01]  /*4980*/  LDC R8, c[0x0][0x608] ;  /* 0x00018200ff087b82 */ /* 0x000ea20000000800 */
[----:B------:R-:W3:Y:S02]  /*4990*/  F2I.U32.TRUNC.NTZ R7, R7 ;  /* 0x0000000700077305 */ /* 0x000ee4000020f000 */
[----:B------:R-:W-:Y:S01]  /*49a0*/  IMAD R3, R3, R15, R0 ;  /* 0x0000000f03037224 */ /* 0x000fe200078e0200 */
[----:B------:R-:W-:-:S03]  /*49b0*/  I2FP.F32.U32 R0, R20 ;  /* 0x0000001400007245 */ /* 0x000fc60000201000 */
[----:B------:R-:W-:Y:S01]  /*49c0*/  IMAD.IADD R3, R5, 0x1, R3 ;  /* 0x0000000105037824 */ /* 0x000fe200078e0203 */
[----:B------:R-:W4:Y:S01]  /*49d0*/  LDC R11, c[0x0][0x658] ;  /* 0x00019600ff0b7b82 */ /* 0x000f220000000800 */
[----:B0-----:R-:W-:-:S04]  /*49e0*/  ISETP.NE.U32.AND P0, PT, R26, RZ, PT ;  /* 0x000000ff1a00720c */ /* 0x001fc80003f05070 */
[----:B------:R-:W-:-:S03]  /*49f0*/  ISETP.NE.AND.EX P0, PT, R27, RZ, PT, P0 ;  /* 0x000000ff1b00720c */ /* 0x000fc60003f05300 */
[----:B------:R-:W0:Y:S01]  /*4a00*/  LDC R9, c[0x0][0x144] ;  /* 0x00005100ff097b82 */ /* 0x000e220000000800 */
[-C--:B-1----:R-:W-:Y:S01]  /*4a10*/  SHF.R.U64 R10, R4, R6.reuse, R3 ;  /* 0x00000006040a7219 */ /* 0x082fe20000001203 */
[----:B---3--:R-:W-:Y:S01]  /*4a20*/  IMAD.MOV R7, RZ, RZ, -R7 ;  /* 0x000000ffff077224 */ /* 0x008fe200078e0a07 */
[----:B------:R-:W-:Y:S01]  /*4a30*/  SHF.R.U32.HI R3, RZ, R6, R3 ;  /* 0x00000006ff037219 */ /* 0x000fe20000011603 */
[----:B------:R-:W-:-:S04]  /*4a40*/  FMUL R6, R0, UR4 ;  /* 0x0000000400067c20 */ /* 0x000fc80008400000 */
[----:B------:R-:W1:Y:S01]  /*4a50*/  LDC R21, c[0x0][0x148] ;  /* 0x00005200ff157b82 */ /* 0x000e620000000800 */
[----:B------:R3:W0:Y:S01]  /*4a60*/  F2I.U32.TRUNC.NTZ R14, R6 ;  /* 0x00000006000e7305 */ /* 0x000622000020f000 */
[-CC-:B--2---:R-:W-:Y:S02]  /*4a70*/  SHF.R.U64 R13, R10, R8.reuse, R3.reuse ;  /* 0x000000080a0d7219 */ /* 0x184fe40000001203 */
[----:B------:R-:W-:-:S04]  /*4a80*/  SHF.R.U32.HI R0, RZ, R8, R3 ;  /* 0x00000008ff007219 */ /* 0x000fc80000011603 */
[----:B-----5:R-:W2:Y:S01]  /*4a90*/  LDC R24, c[0x0][0x648] ;  /* 0x00019200ff187b82 */ /* 0x020ea20000000800 */
[-CC-:B----4-:R-:W-:Y:S02]  /*4aa0*/  SHF.R.U64 R15, R13, R11.reuse, R0.reuse ;  /* 0x0000000b0d0f7219 */ /* 0x190fe40000001200 */
[----:B------:R-:W-:-:S03]  /*4ab0*/  SHF.R.U32.HI R5, RZ, R11, R0 ;  /* 0x0000000bff057219 */ /* 0x000fc60000011600 */
[----:B------:R-:W-:Y:S02]  /*4ac0*/  IMAD.MOV.U32 R4, RZ, RZ, R15 ;  /* 0x000000ffff047224 */ /* 0x000fe400078e000f */
[----:B------:R-:W4:Y:S01]  /*4ad0*/  LDC R28, c[0x0][0x638] ;  /* 0x00018e00ff1c7b82 */ /* 0x000f220000000800 */
[----:B0-----:R-:W-:-:S07]  /*4ae0*/  IMAD R25, R9, R7, R12 ;  /* 0x0000000709197224 */ /* 0x001fce00078e020c */
[----:B------:R-:W0:Y:S08]  /*4af0*/  LDC R29, c[0x0][0x610] ;  /* 0x00018400ff1d7b82 */ /* 0x000e300000000800 */
[----:B------:R-:W0:Y:S01]  /*4b00*/  LDC R30, c[0x0][0x600] ;  /* 0x00018000ff1e7b82 */ /* 0x000e220000000800 */
[----:B-123--:R-:W-:Y:S05]  /*4b10*/  @!P0 BRA `(.L_x_97) ;  /* 0x0000000000288947 */ /* 0x00efea0003800000 */
[----:B------:R-:W1:Y:S02]  /*4b20*/  LDC R0, c[0x0][0x64c] ;  /* 0x00019300ff007b82 */ /* 0x000e640000000800 */
[----:B-1----:R-:W-:-:S05]  /*4b30*/  IADD3 R3, P0, R15, R0, RZ ;  /* 0x000000000f037210 */ /* 0x002fca0007f1e0ff */
        /* <DEDUP_REMOVED lines=8> */
.L_x_97:
[----:B------:R-:W-:Y:S01]  /*4bc0*/  ISETP.NE.AND P0, PT, R2, 0x1, PT ;  /* 0x000000010200780c */ /* 0x000fe20003f05270 */
[----:B------:R-:W-:Y:S01]  /*4bd0*/  IMAD.MOV R14, RZ, RZ, -R14 ;  /* 0x000000ffff0e7224 */ /* 0x000fe200078e0a0e */
[----:B------:R-:W-:Y:S02]  /*4be0*/  SHF.R.U64 R3, R4, R24, R5 ;  /* 0x0000001804037219 */ /* 0x000fe40000001205 */
[----:B------:R-:W-:Y:S02]  /*4bf0*/  LOP3.LUT R0, R13, R66, RZ, 0xc0, !PT ;  /* 0x000000420d007212 */ /* 0x000fe400078ec0ff */
[----:B------:R-:W-:Y:S01]  /*4c00*/  LOP3.LUT R10, R10, R65, RZ, 0xc0, !PT ;  /* 0x000000410a0a7212 */ /* 0x000fe200078ec0ff */
[----:B------:R-:W-:Y:S02]  /*4c10*/  IMAD.MOV R4, RZ, RZ, -R3 ;  /* 0x000000ffff047224 */ /* 0x000fe400078e0a03 */
[----:B------:R-:W-:Y:S02]  /*4c20*/  IMAD R0, R61, R3, R0 ;  /* 0x000000033d007224 */ /* 0x000fe400078e0200 */
[----:B----4-:R-:W-:-:S02]  /*4c30*/  IMAD R3, R4, R28, R15 ;  /* 0x0000001c04037224 */ /* 0x010fc400078e020f */
[----:B------:R-:W-:Y:S02]  /*4c40*/  @P0 IMAD R25, R21, R14, R20 ;  /* 0x0000000e15190224 */ /* 0x000fe400078e0214 */
[----:B0-----:R-:W-:Y:S02]  /*4c50*/  IMAD R5, R3, R30, R10 ;  /* 0x0000001e03057224 */ /* 0x001fe400078e020a */
[----:B------:R-:W-:Y:S02]  /*4c60*/  IMAD R0, R0, R29, R25 ;  /* 0x0000001d00007224 */ /* 0x000fe400078e0219 */
[----:B------:R-:W-:-:S03]  /*4c70*/  IMAD.MOV.U32 R4, RZ, RZ, 0x1 ;  /* 0x00000001ff047424 */ /* 0x000fc600078e00ff */
[----:B------:R-:W-:Y:S02]  /*4c80*/  SEL R70, R5, R0, !P0 ;  /* 0x0000000005467207 */ /* 0x000fe40004000000 */
[----:B------:R-:W-:Y:S02]  /*4c90*/  PRMT R3, R4, 0x7610, R3 ;  /* 0x0000761004037816 */ /* 0x000fe40000000003 */
[----:B------:R-:W-:-:S07]  /*4ca0*/  SEL R0, R0, R5, !P0 ;  /* 0x0000000500007207 */ /* 0x000fce0004000000 */
.L_x_95:
[----:B------:R-:W-:Y:S01]  /*4cb0*/  UIADD3 UR42, UR43, UR42, URZ ;  /* 0x0000002a2b2a7290 */ /* 0x000fe2000fffe03f */
[----:B------:R-:W-:Y:S01]  /*4cc0*/  LOP3.LUT P0, RZ, R3, 0xff, RZ, 0xc0, !PT ;  /* 0x000000ff03ff7812 */ /* 0x000fe2000780c0ff */
[----:B------:R-:W-:Y:S02]  /*4cd0*/  IMAD.MOV.U32 R71, RZ, RZ, R0 ;  /* 0x000000ffff477224 */ /* 0x000fe400078e0000 */
[----:B------:R-:W-:Y:S02]  /*4ce0*/  USHF.R.U32.HI UR4, URZ, 0x2, UR42 ;  /* 0x000000023f047899 */ /* 0x000fe4000801162a */
[----:B------:R-:W-:Y:S02]  /*4cf0*/  UISETP.GT.U32.AND UP1, UPT, UR42, 0x3, UPT ;  /* 0x000000032a00788c */ /* 0x000fe4000bf24070 */
[----:B------:R-:W-:Y:S02]  /*4d00*/  ULOP3.LUT UR4, UR4, 0x1, URZ, 0xc0, !UPT ;  /* 0x0000000104047892 */ /* 0x000fe4000f8ec03f */
[----:B------:R-:W-:-:S02]  /*4d10*/  UISETP.LT.U32.AND UP1, UPT, UR43, 0x4, UP1 ;  /* 0x000000042b00788c */ /* 0x000fc40008f21070 */
[----:B------:R-:W-:Y:S02]  /*4d20*/  UISETP.NE.U32.AND UP0, UPT, UR4, 0x1, UPT ;  /* 0x000000010400788c */ /* 0x000fe4000bf05070 */
[----:B------:R-:W-:Y:S02]  /*4d30*/  USEL UR5, URZ, 0x1, !UP1 ;  /* 0x000000013f057887 */ /* 0x000fe4000c800000 */
[----:B------:R-:W-:Y:S02]  /*4d40*/  UISETP.GT.U32.AND UP0, UPT, UR43, 0x3, !UP0 ;  /* 0x000000032b00788c */ /* 0x000fe4000c704070 */
[----:B------:R-:W-:Y:S02]  /*4d50*/  ULOP3.LUT UR42, UR42, 0x3, URZ, 0xc0, !UPT ;  /* 0x000000032a2a7892 */ /* 0x000fe4000f8ec03f */
[----:B------:R-:W-:-:S04]  /*4d60*/  USEL UR4, URZ, 0x1, !UP0 ;  /* 0x000000013f047887 */ /* 0x000fc8000c000000 */
[----:B------:R-:W-:Y:S01]  /*4d70*/  ULOP3.LUT UR40, UR4, UR40, UR5, 0x96, !UPT ;  /* 0x0000002804287292 */ /* 0x000fe2000f8e9605 */
[----:B------:R-:W-:Y:S11]  /*4d80*/  @P0 BRA `(.L_x_98) ;  /* 0xffffffc400bc0947 */ /* 0x000ff6000383ffff */
[----:B------:R-:W-:Y:S05]  /*4d90*/  EXIT ;  /* 0x000000000000794d */ /* 0x000fea0003800000 */
.L_x_7:
        /* <DEDUP_REMOVED lines=26> */
.L_x_100:
[----:B------:R-:W0:Y:S01]  /*4f40*/  LDC.64 R28, c[0x0][0x640] ;  /* 0x00019000ff1c7b82 */ /* 0x000e220000000a00 */
[-CC-:B------:R-:W-:Y:S01]  /*4f50*/  SHF.R.U64 R21, R14, R6.reuse, R15.reuse ;  /* 0x000000060e157219 */ /* 0x180fe2000000120f */
[----:B------:R-:W-:Y:S01]  /*4f60*/  IMAD.MOV.U32 R30, RZ, RZ, 0x1 ;  /* 0x00000001ff1e7424 */ /* 0x000fe200078e00ff */
[----:B------:R-:W-:Y:S02]  /*4f70*/  SHF.R.U32.HI R6, RZ, R6, R15 ;  /* 0x00000006ff067219 */ /* 0x000fe4000001160f */
[----:B------:R-:W-:-:S03]  /*4f80*/  IADD3 R13, P0, RZ, -R21, RZ ;  /* 0x80000015ff0d7210 */ /* 0x000fc60007f1e0ff */
[----:B------:R-:W1:Y:S02]  /*4f90*/  LDC R12, c[0x0][0x618] ;  /* 0x00018600ff0c7b82 */ /* 0x000e640000000800 */
[----:B------:R-:W-:-:S04]  /*4fa0*/  IMAD.X R9, RZ, RZ, ~R6, P0 ;  /* 0x000000ffff097224 */ /* 0x000fc800000e0e06 */
[-C--:B------:R-:W-:Y:S02]  /*4fb0*/  IMAD R6, R9, R24.reuse, RZ ;  /* 0x0000001809067224 */ /* 0x080fe400078e02ff */
[----:B------:R-:W2:Y:S01]  /*4fc0*/  LDC R14, c[0x0][0x608] ;  /* 0x00018200ff0e7b82 */ /* 0x000ea20000000800 */
[----:B------:R-:W-:-:S04]  /*4fd0*/  IMAD.WIDE.U32 R8, R13, R24, R16 ;  /* 0x000000180d087225 */ /* 0x000fc800078e0010 */
[----:B------:R-:W-:-:S03]  /*4fe0*/  IMAD R13, R13, R25, R6 ;  /* 0x000000190d0d7224 */ /* 0x000fc600078e0206 */
[----:B------:R-:W3:Y:S01]  /*4ff0*/  LDC R27, c[0x0][0x658] ;  /* 0x00019600ff1b7b82 */ /* 0x000ee20000000800 */
[----:B------:R-:W-:Y:S01]  /*5000*/  IMAD.IADD R9, R9, 0x1, R13 ;  /* 0x0000000109097824 */ /* 0x000fe200078e020d */
[----:B0-----:R-:W-:-:S04]  /*5010*/  ISETP.NE.U32.AND P0, PT, R28, RZ, PT ;  /* 0x000000ff1c00720c */ /* 0x001fc80003f05070 */
[----:B------:R-:W-:Y:S02]  /*5020*/  ISETP.NE.AND.EX P0, PT, R29, RZ, PT, P0 ;  /* 0x000000ff1d00720c */ /* 0x000fe40003f05300 */
[----:B------:R-:W0:Y:S01]  /*5030*/  LDC R22, c[0x0][0x600] ;  /* 0x00018000ff167b82 */ /* 0x000e220000000800 */
[-CC-:B-1----:R-:W-:Y:S01]  /*5040*/  SHF.R.U64 R10, R8, R12.reuse, R9.reuse ;  /* 0x0000000c080a7219 */ /* 0x182fe20000001209 */
[----:B------:R-:W-:Y:S01]  /*5050*/  IMAD.MOV.U32 R8, RZ, RZ, -0x1 ;  /* 0xffffffffff087424 */ /* 0x000fe200078e00ff */
[----:B------:R-:W-:-:S05]  /*5060*/  SHF.R.U32.HI R9, RZ, R12, R9 ;  /* 0x0000000cff097219 */ /* 0x000fca0000011609 */
[----:B------:R-:W1:Y:S01]  /*5070*/  LDC R24, c[0x0][0x648] ;  /* 0x00019200ff187b82 */ /* 0x000e620000000800 */
[-CC-:B--2---:R-:W-:Y:S02]  /*5080*/  SHF.R.U64 R23, R10, R14.reuse, R9.reuse ;  /* 0x0000000e0a177219 */ /* 0x184fe40000001209 */
[----:B------:R-:W-:-:S05]  /*5090*/  SHF.R.U32.HI R6, RZ, R14, R9 ;  /* 0x0000000eff067219 */ /* 0x000fca0000011609 */
[----:B------:R-:W2:Y:S01]  /*50a0*/  LDC R26, c[0x0][0x638] ;  /* 0x00018e00ff1a7b82 */ /* 0x000ea20000000800 */
[-C--:B---3--:R-:W-:Y:S02]  /*50b0*/  SHF.L.U32 R8, R8, R27.reuse, RZ ;  /* 0x0000001b08087219 */ /* 0x088fe400000006ff */
[-CC-:B------:R-:W-:Y:S02]  /*50c0*/  SHF.R.U64 R25, R23, R27.reuse, R6.reuse ;  /* 0x0000001b17197219 */ /* 0x180fe40000001206 */
[----:B------:R-:W-:Y:S02]  /*50d0*/  LOP3.LUT R32, RZ, R8, RZ, 0x33, !PT ;  /* 0x00000008ff207212 */ /* 0x000fe400078e33ff */
[----:B------:R-:W-:Y:S01]  /*50e0*/  SHF.R.U32.HI R9, RZ, R27, R6 ;  /* 0x0000001bff097219 */ /* 0x000fe20000011606 */
[----:B------:R-:W3:Y:S01]  /*50f0*/  LDC R31, c[0x0][0x610] ;  /* 0x00018400ff1f7b82 */ /* 0x000ee20000000800 */
[----:B------:R-:W-:Y:S01]  /*5100*/  IMAD.MOV.U32 R8, RZ, RZ, R25 ;  /* 0x000000ffff087224 */ /* 0x000fe200078e0019 */
[----:B------:R-:W-:Y:S06]  /*5110*/  @!P0 BRA `(.L_x_101) ;  /* 0x0000000000288947 */ /* 0x000fec0003800000 */
        /* <DEDUP_REMOVED lines=10> */
.L_x_101:
[----:B------:R-:W-:Y:S02]  /*51c0*/  ISETP.NE.AND P0, PT, R2, 0x1, PT ;  /* 0x000000010200780c */ /* 0x000fe40003f05270 */
[----:B-1----:R-:W-:Y:S01]  /*51d0*/  SHF.R.U64 R6, R8, R24, R9 ;  /* 0x0000001808067219 */ /* 0x002fe20000001209 */
[----:B0-----:R-:W-:Y:S01]  /*51e0*/  VIADD R9, R22, 0xffffffff ;  /* 0xffffffff16097836 */ /* 0x001fe20000000000 */
[----:B------:R-:W-:Y:S02]  /*51f0*/  SHF.L.U32 R30, R30, R27, RZ ;  /* 0x0000001b1e1e7219 */ /* 0x000fe400000006ff */
[----:B------:R-:W-:Y:S01]  /*5200*/  LOP3.LUT R5, R23, R32, RZ, 0xc0, !PT ;  /* 0x0000002017057212 */ /* 0x000fe200078ec0ff */
[----:B------:R-:W-:-:S04]  /*5210*/  IMAD.MOV R8, RZ, RZ, -R6 ;  /* 0x000000ffff087224 */ /* 0x000fc800078e0a06 */
[----:B------:R-:W-:Y:S01]  /*5220*/  IMAD R6, R30, R6, R5 ;  /* 0x000000061e067224 */ /* 0x000fe200078e0205 */
[----:B------:R-:W-:Y:S01]  /*5230*/  LOP3.LUT R5, R10, R9, RZ, 0xc0, !PT ;  /* 0x000000090a057212 */ /* 0x000fe200078ec0ff */
[----:B------:R-:W-:Y:S02]  /*5240*/  @P0 IMAD R3, R7, R20, R4 ;  /* 0x0000001407030224 */ /* 0x000fe400078e0204 */
[----:B--2---:R-:W-:Y:S02]  /*5250*/  IMAD R4, R8, R26, R25 ;  /* 0x0000001a08047224 */ /* 0x004fe400078e0219 */
[----:B---3--:R-:W-:Y:S02]  /*5260*/  IMAD R3, R6, R31, R3 ;  /* 0x0000001f06037224 */ /* 0x008fe400078e0203 */
[----:B------:R-:W-:Y:S02]  /*5270*/  IMAD R4, R4, R22, R5 ;  /* 0x0000001604047224 */ /* 0x000fe400078e0205 */
[----:B------:R-:W-:-:S02]  /*5280*/  IMAD.MOV.U32 R8, RZ, RZ, 0x1 ;  /* 0x00000001ff087424 */ /* 0x000fc400078e00ff */
[----:B------:R-:W-:Y:S01]  /*5290*/  IMAD.MOV.U32 R6, RZ, RZ, R21 ;  /* 0x000000ffff067224 */ /* 0x000fe200078e0015 */
[----:B------:R-:W-:Y:S02]  /*52a0*/  SEL R13, R4, R3, !P0 ;  /* 0x00000003040d7207 */ /* 0x000fe40004000000 */
[----:B------:R-:W-:-:S07]  /*52b0*/  SEL R19, R3, R4, !P0 ;  /* 0x0000000403137207 */ /* 0x000fce0004000000 */
.L_x_99:
[----:B------:R-:W-:-:S08]  /*52c0*/  NOP ;  /* 0x0000000000007918 */ /* 0x000fd00000000000 */
[----:B------:R-:W0:-:S00]  /*52d0*/  USETMAXREG.DEALLOC.CTAPOOL 0x28 ;  /* 0x00000028000079c8 */ /* 0x000e0000080e0500 */
[----:B0-----:R-:W-:-:S13]  /*52e0*/  ISETP.NE.AND P0, PT, R0, RZ, PT ;  /* 0x000000ff0000720c */ /* 0x001fda0003f05270 */
[----:B------:R-:W-:Y:S05]  /*52f0*/  @P0 EXIT ;  /* 0x000000000000094d */ /* 0x000fea0003800000 */
[----:B------:R-:W-:Y:S01]  /*5300*/  LOP3.LUT P0, RZ, R8, 0xff, RZ, 0xc0, !PT ;  /* 0x000000ff08ff7812 */ /* 0x000fe2000780c0ff */
[----:B------:R-:W-:Y:S02]  /*5310*/  IMAD.MOV.U32 R10, RZ, RZ, 0x1 ;  /* 0x00000001ff0a7424 */ /* 0x000fe400078e00ff */
[----:B------:R-:W-:-:S10]  /*5320*/  IMAD.MOV.U32 R9, RZ, RZ, RZ ;  /* 0x000000ffff097224 */ /* 0x000fd400078e00ff */
[----:B------:R-:W-:Y:S05]  /*5330*/  @!P0 BRA `(.L_x_102) ;  /* 0x0000000c009c8947 */ /* 0x000fea0003800000 */
[----:B------:R-:W0:Y:S01]  /*5340*/  LDC R0, c[0x0][0x28c] ;  /* 0x0000a300ff007b82 */ /* 0x000e220000000800 */
[----:B------:R-:W-:Y:S01]  /*5350*/  UMOV UR7, 0x1 ;  /* 0x0000000100077882 */ /* 0x000fe20000000000 */
[----:B------:R-:W-:Y:S01]  /*5360*/  ULDC UR14, c[0x0][0x658] ;  /* 0x00019600000e7ab9 */ /* 0x000fe20000000800 */
[----:B------:R-:W-:Y:S01]  /*5370*/  UMOV UR6, 0xffffffff ;  /* 0xffffffff00067882 */ /* 0x000fe20000000000 */
[----:B------:R-:W-:Y:S01]  /*5380*/  BSSY B0, `(.L_x_102) ;  /* 0x00000e2000007945 */ /* 0x000fe20003800000 */
[----:B------:R-:W-:Y:S01]  /*5390*/  USHF.L.U32 UR6, UR6, UR14, URZ ;  /* 0x0000000e06067299 */ /* 0x000fe2000800063f */
[----:B------:R-:W-:Y:S01]  /*53a0*/  LOP3.LUT R12, R18, 0x2, RZ, 0xfc, !PT ;  /* 0x00000002120c7812 */ /* 0x000fe200078efcff */
[----:B------:R-:W-:Y:S01]  /*53b0*/  IMAD.MOV.U32 R10, RZ, RZ, 0x1 ;  /* 0x00000001ff0a7424 */ /* 0x000fe200078e00ff */
[----:B------:R-:W1:Y:S01]  /*53c0*/  S2UR UR5, SR_CgaCtaId ;  /* 0x00000000000579c3 */ /* 0x000e620000008800 */
[----:B------:R-:W-:Y:S01]  /*53d0*/  IMAD.MOV.U32 R9, RZ, RZ, RZ ;  /* 0x000000ffff097224 */ /* 0x000fe200078e00ff */
[----:B------:R-:W-:Y:S01]  /*53e0*/  ULDC UR13, c[0x0][0x600] ;  /* 0x00018000000d7ab9 */ /* 0x000fe20000000800 */
[----:B------:R-:W-:Y:S01]  /*53f0*/  UMOV UR29, 0x5 ;  /* 0x00000005001d7882 */ /* 0x000fe20000000000 */
[----:B------:R-:W-:-:S02]  /*5400*/  UIADD3 UR13, UR13, -0x1, URZ ;  /* 0xffffffff0d0d7890 */ /* 0x000fc4000fffe03f */
[----:B------:R-:W-:Y:S02]  /*5410*/  USHF.L.U32 UR14, UR7, UR14, URZ ;  /* 0x0000000e070e7299 */ /* 0x000fe4000800063f */
[----:B------:R-:W-:Y:S01]  /*5420*/  ULOP3.LUT UR22, URZ, UR6, URZ, 0x33, !UPT ;  /* 0x000000063f167292 */ /* 0x000fe2000f8e333f */
[----:B------:R-:W-:Y:S01]  /*5430*/  ULDC.64 UR42, c[0x0][0x198] ;  /* 0x00006600002a7ab9 */ /* 0x000fe20000000a00 */
[----:B0-----:R-:W-:-:S05]  /*5440*/  VIADD R0, R0, 0x7f ;  /* 0x0000007f00007836 */ /* 0x001fca0000000000 */
[----:B------:R-:W-:Y:S01]  /*5450*/  SHF.R.S32.HI R3, RZ, 0x1f, R0 ;  /* 0x0000001fff037819 */ /* 0x000fe20000011400 */
[----:B-1----:R-:W-:-:S03]  /*5460*/  ULOP3.LUT UR4, UR5, 0x1, URZ, 0xc0, !UPT ;  /* 0x0000000105047892 */ /* 0x002fc6000f8ec03f */
[----:B------:R-:W-:Y:S01]  /*5470*/  LEA.HI R3, R3, R0, RZ, 0x7 ;  /* 0x0000000003037211 */ /* 0x000fe200078f38ff */
[----:B------:R-:W-:Y:S01]  /*5480*/  USHF.R.U32.HI UR31, URZ, 0x1, UR5 ;  /* 0x000000013f1f7899 */ /* 0x000fe20008011605 */
[----:B------:R-:W-:Y:S01]  /*5490*/  IMAD.MOV.U32 R0, RZ, RZ, 0x1 ;  /* 0x00000001ff007424 */ /* 0x000fe200078e00ff */
[----:B------:R-:W-:Y:S01]  /*54a0*/  USHF.L.U32 UR15, UR5, 0x5, URZ ;  /* 0x00000005050f7899 */ /* 0x000fe2000800063f */
[--C-:B------:R-:W-:Y:S01]  /*54b0*/  SHF.R.S32.HI R8, RZ, 0x7, R3.reuse ;  /* 0x00000007ff087819 */ /* 0x100fe20000011403 */
[----:B------:R-:W-:Y:S02]  /*54c0*/  USHF.L.U32 UR21, UR5, 0xb, URZ ;  /* 0x0000000b05157899 */ /* 0x000fe4000800063f */
[----:B------:R-:W-:Y:S01]  /*54d0*/  ULOP3.LUT UR5, UR5, 0xfffffffe, URZ, 0xc0, !UPT ;  /* 0xfffffffe05057892 */ /* 0x000fe2000f8ec03f */
[----:B------:R-:W-:Y:S01]  /*54e0*/  PRMT R3, R0, 0x7610, R3 ;  /* 0x0000761000037816 */ /* 0x000fe20000000003 */
[----:B------:R-:W-:Y:S01]  /*54f0*/  UISETP.GT.U32.AND UP0, UPT, UR4, 0xffff, UPT ;  /* 0x0000ffff0400788c */ /* 0x000fe2000bf04070 */
[----:B------:R-:W-:Y:S01]  /*5500*/  VIADD R0, R8, 0x1 ;  /* 0x0000000108007836 */ /* 0x000fe20000000000 */
[----:B------:R-:W-:-:S02]  /*5510*/  USHF.L.U32 UR23, UR7, UR5, URZ ;  /* 0x0000000507177299 */ /* 0x000fc4000800063f */
[----:B------:R-:W-:Y:S02]  /*5520*/  ULOP3.LUT UR5, UR5, 0x1, URZ, 0xfc, !UPT ;  /* 0x0000000105057892 */ /* 0x000fe4000f8efc3f */
[----:B------:R-:W-:Y:S02]  /*5530*/  USEL UR4, UR4, 0xffff, !UP0 ;  /* 0x0000ffff04047887 */ /* 0x000fe4000c000000 */
[----:B------:R-:W-:Y:S02]  /*5540*/  USHF.L.U32 UR5, UR7, UR5, URZ ;  /* 0x0000000507057299 */ /* 0x000fe4000800063f */
[----:B------:R-:W-:Y:S02]  /*5550*/  ULOP3.LUT UR4, UR4, 0xffff, URZ, 0xc0, !UPT ;  /* 0x0000ffff04047892 */ /* 0x000fe4000f8ec03f */
[----:B------:R-:W-:Y:S02]  /*5560*/  ULOP3.LUT UR15, UR15, 0x20, URZ, 0xc0, !UPT ;  /* 0x000000200f0f7892 */ /* 0x000fe4000f8ec03f */
[----:B------:R-:W-:-:S02]  /*5570*/  ULOP3.LUT UR21, UR21, 0x800, URZ, 0xc0, !UPT ;  /* 0x0000080015157892 */ /* 0x000fc4000f8ec03f */
[----:B------:R-:W-:Y:S02]  /*5580*/  ULOP3.LUT UR23, UR23, UR5, URZ, 0xfc, !UPT ;  /* 0x0000000517177292 */ /* 0x000fe4000f8efc3f */
[----:B------:R-:W-:-:S12]  /*5590*/  USHF.L.U32 UR29, UR29, UR4, URZ ;  /* 0x000000041d1d7299 */ /* 0x000fd8000800063f */
.L_x_113:
[----:B------:R-:W-:-:S03]  /*55a0*/  UMOV UR4, 0xffffffff ;  /* 0xffffffff00047882 */ /* 0x000fc60000000000 */
[----:B------:R-:W-:Y:S05]  /*55b0*/  BRA.DIV UR4, `(.L_x_103) ;  /* 0x0000000e04e47947 */ /* 0x000fea000b800000 */
[----:B------:R-:W-:-:S13]  /*55c0*/  ELECT P6, URZ, PT ;  /* 0x00000000003f782f */ /* 0x000fda00038c0000 */
.L_x_124:
[----:B------:R-:W0:Y:S01]  /*55d0*/  LDC R4, c[0x0][0x28c] ;  /* 0x0000a300ff047b82 */ /* 0x000e220000000800 */
[----:B------:R-:W-:Y:S01]  /*55e0*/  BSSY B1, `(.L_x_104) ;  /* 0x0000048000017945 */ /* 0x000fe20003800000 */
[----:B0-----:R-:W-:-:S13]  /*55f0*/  ISETP.LT.OR P6, PT, R4, 0x1, !P6 ;  /* 0x000000010400780c */ /* 0x001fda00077c1670 */
[----:B------:R-:W-:Y:S05]  /*5600*/  @P6 BRA `(.L_x_105) ;  /* 0x0000000400146947 */ /* 0x000fea0003800000 */
[----:B------:R-:W-:Y:S01]  /*5610*/  LEA R19, R19, UR31, 0x1 ;  /* 0x0000001f13137c11 */ /* 0x000fe2000f8e08ff */
[----:B------:R-:W-:Y:S01]  /*5620*/  IMAD.MOV.U32 R21, RZ, RZ, RZ ;  /* 0x000000ffff157224 */ /* 0x000fe200078e00ff */
[----:B------:R-:W-:Y:S01]  /*5630*/  LEA R15, R13, UR15, 0x6 ;  /* 0x0000000f0d0f7c11 */ /* 0x000fe2000f8e30ff */
[----:B------:R-:W-:Y:S02]  /*5640*/  IMAD.MOV.U32 R4, RZ, RZ, R0 ;  /* 0x000000ffff047224 */ /* 0x000fe400078e0000 */
[----:B------:R-:W-:Y:S02]  /*5650*/  IMAD.MOV.U32 R5, RZ, RZ, R10 ;  /* 0x000000ffff057224 */ /* 0x000fe400078e000a */
[----:B------:R-:W-:Y:S02]  /*5660*/  IMAD.MOV.U32 R7, RZ, RZ, R9 ;  /* 0x000000ffff077224 */ /* 0x000fe400078e0009 */
[----:B------:R-:W-:-:S07]  /*5670*/  IMAD.SHL.U32 R19, R19, 0x40, RZ ;  /* 0x0000004013137824 */ /* 0x000fce00078e00ff */
.L_x_108:
[----:B------:R-:W0:Y:S01]  /*5680*/  S2R R14, SR_CgaCtaId ;  /* 0x00000000000e7919 */ /* 0x000e220000008800 */
[----:B------:R-:W-:Y:S02]  /*5690*/  MOV R13, 0x400 ;  /* 0x00000400000d7802 */ /* 0x000fe40000000f00 */
[----:B------:R-:W-:Y:S02]  /*56a0*/  ISETP.NE.AND P1, PT, R11, RZ, PT ;  /* 0x000000ff0b00720c */ /* 0x000fe40003f25270 */
[----:B0-----:R-:W-:Y:S02]  /*56b0*/  LEA R22, R14, R13, 0x18 ;  /* 0x0000000d0e167211 */ /* 0x001fe400078ec0ff */
[----:B------:R-:W-:-:S09]  /*56c0*/  SHF.L.U32 R13, R5, 0x1f, RZ ;  /* 0x0000001f050d7819 */ /* 0x000fd200000006ff */
[----:B------:R-:W0:Y:S01]  /*56d0*/  @!P1 LDC R14, c[0x0][0x500] ;  /* 0x00014000ff0e9b82 */ /* 0x000e220000000800 */
[----:B------:R-:W-:-:S04]  /*56e0*/  IMAD R20, R7, 0x8, R22 ;  /* 0x0000000807147824 */ /* 0x000fc800078e0216 */
[----:B------:R-:W1:Y:S02]  /*56f0*/  SYNCS.PHASECHK.TRANS64.TRYWAIT P0, [R20+URZ+0x20], R13 ;  /* 0x0000200d140075a7 */ /* 0x000e64000800017f */
[----:B-1----:R-:W-:Y:S05]  /*5700*/  @!P0 BRA `(.L_x_106) ;  /* 0x0000000c00b08947 */ /* 0x002fea0003800000 */
.L_x_125:
[----:B-1----:R-:W-:Y:S01]  /*5710*/  PRMT R13, R12, 0x9910, RZ ;  /* 0x000099100c0d7816 */ /* 0x002fe200000000ff */
[----:B0-----:R0:W-:Y:S03]  /*5720*/  @!P1 SYNCS.ARRIVE.TRANS64 RZ, [R20+URZ], R14 ;  /* 0x0000000e14ff99a7 */ /* 0x0011e6000800003f */
[----:B------:R-:W-:-:S13]  /*5730*/  ISETP.NE.AND P0, PT, R13, 0x2, PT ;  /* 0x000000020d00780c */ /* 0x000fda0003f05270 */
[----:B0-----:R-:W-:Y:S05]  /*5740*/  @P0 BRA `(.L_x_107) ;  /* 0x0000000000040947 */ /* 0x001fea0003800000 */
[----:B------:R-:W-:Y:S01]  /*5750*/  BPT.TRAP 0x1 ;  /* 0x000000040000795c */ /* 0x000fe20000300000 */
.L_x_107:
[C---:B------:R-:W-:Y:S01]  /*5760*/  LEA R13, R7.reuse, UR31, 0x2 ;  /* 0x0000001f070d7c11 */ /* 0x040fe2000f8e10ff */
[----:B------:R-:W-:Y:S01]  /*5770*/  VIADD R4, R4, 0xffffffff ;  /* 0xffffffff04047836 */ /* 0x000fe20000000000 */
[----:B------:R-:W-:Y:S01]  /*5780*/  LEA R14, R7, UR21, 0xd ;  /* 0x00000015070e7c11 */ /* 0x000fe2000f8e68ff */
[----:B------:R-:W-:Y:S01]  /*5790*/  UIADD3 UR4, UP0, UR42, 0xf0, URZ ;  /* 0x000000f02a047890 */ /* 0x000fe2000ff1e03f */
[----:B------:R-:W-:Y:S01]  /*57a0*/  R2UR UR34, R21 ;  /* 0x00000000152272ca */ /* 0x000fe200000e0000 */
[----:B------:R-:W-:Y:S01]  /*57b0*/  IMAD.SHL.U32 R13, R13, 0x1000, RZ ;  /* 0x000010000d0d7824 */ /* 0x000fe200078e00ff */
[----:B------:R-:W-:Y:S01]  /*57c0*/  R2UR UR33, R20 ;  /* 0x00000000142172ca */ /* 0x000fe200000e0000 */
[--C-:B------:R-:W-:Y:S01]  /*57d0*/  IMAD R14, R14, 0x2, R22.reuse ;  /* 0x000000020e0e7824 */ /* 0x100fe200078e0216 */
[----:B------:R-:W-:Y:S01]  /*57e0*/  R2UR UR36, R6 ;  /* 0x00000000062472ca */ /* 0x000fe200000e0000 */
[----:B------:R-:W-:Y:S01]  /*57f0*/  IMAD R13, R13, 0x2, R22 ;  /* 0x000000020d0d7824 */ /* 0x000fe200078e0216 */
[----:B------:R-:W-:Y:S01]  /*5800*/  R2UR UR35, R19 ;  /* 0x00000000132372ca */ /* 0x000fe200000e0000 */
[----:B------:R-:W-:Y:S01]  /*5810*/  UIADD3 UR44, UP1, UR42, 0x1f0, URZ ;  /* 0x000001f02a2c7890 */ /* 0x000fe2000ff3e03f */
[----:B------:R-:W-:Y:S01]  /*5820*/  R2UR UR8, R14 ;  /* 0x000000000e0872ca */ /* 0x000fe200000e0000 */
[----:B------:R-:W-:Y:S01]  /*5830*/  UIADD3.X UR5, URZ, UR43, URZ, UP0, !UPT ;  /* 0x0000002b3f057290 */ /* 0x000fe200087fe43f */
[----:B------:R-:W-:Y:S01]  /*5840*/  R2UR UR24, R13 ;  /* 0x000000000d1872ca */ /* 0x000fe200000e0000 */
[----:B------:R-:W-:Y:S01]  /*5850*/  UPRMT UR30, URZ, 0x5410, UR29 ;  /* 0x000054103f1e7896 */ /* 0x000fe2000800001d */
[----:B------:R-:W-:Y:S01]  /*5860*/  R2UR UR19, R15 ;  /* 0x000000000f1372ca */ /* 0x000fe200000e0000 */
[----:B------:R-:W-:Y:S01]  /*5870*/  UIADD3 UR26, UR34, 0x40, URZ ;  /* 0x00000040221a7890 */ /* 0x000fe2000fffe03f */
[----:B------:R-:W-:Y:S01]  /*5880*/  ISETP.GT.AND P1, PT, R4, 0x1, PT ;  /* 0x000000010400780c */ /* 0x000fe20003f24270 */
[----:B------:R-:W-:Y:S01]  /*5890*/  UIADD3.X UR45, URZ, UR43, URZ, UP1, !UPT ;  /* 0x0000002b3f2d7290 */ /* 0x000fe20008ffe43f */
[----:B------:R-:W-:Y:S01]  /*58a0*/  VIADD R7, R7, 0x1 ;  /* 0x0000000107077836 */ /* 0x000fe20000000000 */
[----:B------:R-:W-:Y:S01]  /*58b0*/  UPRMT UR37, URZ, 0x5410, UR23 ;  /* 0x000054103f257896 */ /* 0x000fe20008000017 */
[----:B------:R-:W-:Y:S01]  /*58c0*/  VIADD R21, R21, 0x80 ;  /* 0x0000008015157836 */ /* 0x000fe20000000000 */
[----:B------:R-:W-:Y:S01]  /*58d0*/  UMOV UR6, 0x0 ;  /* 0x0000000000067882 */ /* 0x000fe20000000000 */
[----:B------:R-:W-:Y:S01]  /*58e0*/  UMOV UR7, 0x10000000 ;  /* 0x1000000000077882 */ /* 0x000fe20000000000 */
[----:B------:R-:W-:Y:S01]  /*58f0*/  UIADD3 UR16, UR8, 0x20100, URZ ;  /* 0x0002010008107890 */ /* 0x000fe2000fffe03f */
[----:B------:R-:W-:Y:S01]  /*5900*/  ISETP.NE.AND P0, PT, R7, 0x4, PT ;  /* 0x000000040700780c */ /* 0x000fe20003f05270 */
[----:B------:R-:W-:-:S02]  /*5910*/  UIADD3 UR32, UR24, 0x100, URZ ;  /* 0x0000010018207890 */ /* 0x000fc4000fffe03f */
[----:B------:R-:W-:Y:S01]  /*5920*/  UIADD3 UR24, UR24, 0x4100, URZ ;  /* 0x0000410018187890 */ /* 0x000fe2000fffe03f */
[----:B------:R-:W-:Y:S01]  /*5930*/  SEL R14, RZ, 0x1, P0 ;  /* 0x00000001ff0e7807 */ /* 0x000fe20000000000 */
[----:B------:R-:W-:Y:S01]  /*5940*/  UIADD3 UR8, UR8, 0x22100, URZ ;  /* 0x0002210008087890 */ /* 0x000fe2000fffe03f */
[----:B------:R-:W-:Y:S01]  /*5950*/  SEL R7, R7, RZ, P0 ;  /* 0x000000ff07077207 */ /* 0x000fe20000000000 */
[----:B------:R-:W-:Y:S01]  /*5960*/  UMOV UR25, UR33 ;  /* 0x0000002100197c82 */ /* 0x000fe20008000000 */
[----:B------:R-:W-:Y:S01]  /*5970*/  UMOV UR28, UR36 ;  /* 0x00000024001c7c82 */ /* 0x000fe20008000000 */
[----:B------:R-:W-:Y:S01]  /*5980*/  UMOV UR27, UR35 ;  /* 0x00000023001b7c82 */ /* 0x000fe20008000000 */
[----:B------:R-:W-:Y:S01]  /*5990*/  UMOV UR17, UR33 ;  /* 0x0000002100117c82 */ /* 0x000fe20008000000 */
[----:B------:R-:W-:Y:S01]  /*59a0*/  UMOV UR18, UR34 ;  /* 0x0000002200127c82 */ /* 0x000fe20008000000 */
[----:B------:R-:W-:Y:S01]  /*59b0*/  UMOV UR20, UR36 ;  /* 0x0000002400147c82 */ /* 0x000fe20008000000 */
[----:B------:R0:W-:Y:S01]  /*59c0*/  UTMALDG.3D.MULTICAST [UR32], [UR4], UR30, desc[UR6] ;  /* 0x00000620040073b4 */ /* 0x0001e2000801181e */
[----:B------:R-:W-:Y:S01]  /*59d0*/  UMOV UR9, UR33 ;  /* 0x0000002100097c82 */ /* 0x000fe20008000000 */
[----:B------:R-:W-:Y:S01]  /*59e0*/  UMOV UR11, UR19 ;  /* 0x00000013000b7c82 */ /* 0x000fe20008000000 */
[----:B------:R-:W-:Y:S01]  /*59f0*/  UMOV UR12, UR36 ;  /* 0x00000024000c7c82 */ /* 0x000fe20008000000 */
[----:B------:R-:W-:Y:S01]  /*5a00*/  UMOV UR10, UR26 ;  /* 0x0000001a000a7c82 */ /* 0x000fe20008000000 */
[----:B------:R-:W-:Y:S01]  /*5a10*/  LOP3.LUT R5, R5, R14, RZ, 0x3c, !PT ;  /* 0x0000000e05057212 */ /* 0x000fe200078e3cff */
[----:B------:R0:W-:Y:S01]  /*5a20*/  UTMALDG.3D.MULTICAST [UR24], [UR4], UR30, desc[UR6] ;  /* 0x00000618040073b4 */ /* 0x0001e2000801181e */
[----:B------:R0:W-:Y:S01]  /*5a30*/  UTMALDG.3D.MULTICAST [UR16], [UR44], UR37, desc[UR6] ;  /* 0x000006102c0073b4 */ /* 0x0001e20008011825 */
[----:B------:R0:W-:Y:S02]  /*5a40*/  UTMALDG.3D.MULTICAST [UR8], [UR44], UR37, desc[UR6] ;  /* 0x000006082c0073b4 */ /* 0x0001e40008011825 */
[----:B0-----:R-:W-:Y:S05]  /*5a50*/  @P1 BRA `(.L_x_108) ;  /* 0xfffffffc00081947 */ /* 0x001fea000383ffff */
.L_x_105:
[----:B------:R-:W-:Y:S05]  /*5a60*/  BSYNC B1 ;  /* 0x0000000000017941 */ /* 0x000fea0003800000 */
.L_x_104:
[----:B------:R-:W-:Y:S01]  /*5a70*/  LOP3.LUT P1, RZ, R3, 0xff, RZ, 0xc0, !PT ;  /* 0x000000ff03ff7812 */ /* 0x000fe2000782c0ff */
[----:B------:R-:W-:Y:S01]  /*5a80*/  IMAD.IADD R9, R8, 0x1, R9 ;  /* 0x0000000108097824 */ /* 0x000fe200078e0209 */
[----:B------:R-:W-:Y:S01]  /*5a90*/  IADD3 R16, P2, R16, UR38, RZ ;  /* 0x0000002610107c10 */ /* 0x000fe2000ff5e0ff */
[----:B------:R-:W-:Y:S01]  /*5aa0*/  ULDC.64 UR4, c[0x0][0x650] ;  /* 0x0001940000047ab9 */ /* 0x000fe20000000a00 */
[----:B------:R-:W-:Y:S01]  /*5ab0*/  BSSY B1, `(.L_x_109) ;  /* 0x000006c000017945 */ /* 0x000fe20003800000 */
[----:B------:R-:W-:Y:S01]  /*5ac0*/  IMAD.MOV.U32 R19, RZ, RZ, -0x1 ;  /* 0xffffffffff137424 */ /* 0x000fe200078e00ff */
[----:B------:R-:W-:Y:S01]  /*5ad0*/  SHF.R.U32.HI R3, RZ, 0x2, R9 ;  /* 0x00000002ff037819 */ /* 0x000fe20000011609 */
[----:B------:R-:W-:Y:S01]  /*5ae0*/  IMAD.MOV.U32 R13, RZ, RZ, -0x1 ;  /* 0xffffffffff0d7424 */ /* 0x000fe200078e00ff */
[----:B------:R-:W-:Y:S01]  /*5af0*/  ISETP.GT.U32.AND P0, PT, R9, 0x3, PT ;  /* 0x000000030900780c */ /* 0x000fe20003f04070 */
[----:B------:R-:W-:Y:S01]  /*5b00*/  IMAD.MOV.U32 R6, RZ, RZ, -0x1 ;  /* 0xffffffffff067424 */ /* 0x000fe200078e00ff */
[----:B------:R-:W-:-:S02]  /*5b10*/  LOP3.LUT R3, R3, 0x1, RZ, 0xc0, !PT ;  /* 0x0000000103037812 */ /* 0x000fc400078ec0ff */
[----:B------:R-:W-:Y:S01]  /*5b20*/  ISETP.LT.U32.AND P0, PT, R8, 0x4, P0 ;  /* 0x000000040800780c */ /* 0x000fe20000701070 */
[----:B------:R-:W0:Y:S01]  /*5b30*/  @P1 S2R R5, SR_CgaCtaId ;  /* 0x0000000000051919 */ /* 0x000e220000008800 */
[----:B------:R-:W-:Y:S02]  /*5b40*/  @P1 MOV R4, 0x400 ;  /* 0x0000040000041802 */ /* 0x000fe40000000f00 */
[----:B------:R-:W-:Y:S02]  /*5b50*/  IADD3.X R17, R17, UR41, RZ, P2, !PT ;  /* 0x0000002911117c10 */ /* 0x000fe400097fe4ff */
[----:B------:R-:W-:Y:S02]  /*5b60*/  ISETP.GE.U32.AND P2, PT, R16, UR4, PT ;  /* 0x0000000410007c0c */ /* 0x000fe4000bf46070 */
[----:B------:R-:W-:Y:S02]  /*5b70*/  LOP3.LUT R9, R9, 0x3, RZ, 0xc0, !PT ;  /* 0x0000000309097812 */ /* 0x000fe400078ec0ff */
[----:B0-----:R-:W-:-:S04]  /*5b80*/  @P1 LEA R4, R5, R4, 0x18 ;  /* 0x0000000405041211 */ /* 0x001fc800078ec0ff */
[----:B------:R0:W-:Y:S01]  /*5b90*/  @P1 SYNCS.ARRIVE.TRANS64.A1T0 RZ, [R4+URZ+0x58], RZ ;  /* 0x000058ff04ff19a7 */ /* 0x0001e2000810003f */
[----:B------:R-:W-:Y:S02]  /*5ba0*/  ISETP.NE.U32.AND P1, PT, R3, 0x1, PT ;  /* 0x000000010300780c */ /* 0x000fe40003f25070 */
[----:B------:R-:W-:Y:S02]  /*5bb0*/  SEL R3, RZ, 0x1, !P0 ;  /* 0x00000001ff037807 */ /* 0x000fe40004000000 */
[----:B------:R-:W-:Y:S02]  /*5bc0*/  ISETP.GE.U32.AND.EX P0, PT, R17, UR5, PT, P2 ;  /* 0x0000000511007c0c */ /* 0x000fe4000bf06120 */
[----:B------:R-:W-:-:S04]  /*5bd0*/  ISETP.GT.U32.AND P1, PT, R8, 0x3, !P1 ;  /* 0x000000030800780c */ /* 0x000fc80004f24070 */
[----:B0-----:R-:W-:-:S04]  /*5be0*/  SEL R4, RZ, 0x1, !P1 ;  /* 0x00000001ff047807 */ /* 0x001fc80004800000 */
[--C-:B------:R-:W-:Y:S02]  /*5bf0*/  LOP3.LUT R10, R4, R10, R3.reuse, 0x96, !PT ;  /* 0x0000000a040a7212 */ /* 0x100fe400078e9603 */
[----:B------:R-:W-:Y:S02]  /*5c00*/  PRMT R4, RZ, 0x7610, R4 ;  /* 0x00007610ff047816 */ /* 0x000fe40000000004 */
[----:B------:R-:W-:Y:S01]  /*5c10*/  PRMT R3, RZ, 0x7610, R3 ;  /* 0x00007610ff037816 */ /* 0x000fe20000000003 */
[----:B------:R-:W-:Y:S06]  /*5c20*/  @P0 BRA `(.L_x_110) ;  /* 0x0000000400500947 */ /* 0x000fec0003800000 */
[----:B------:R-:W0:Y:S01]  /*5c30*/  S2R R15, SR_CTAID.X ;  /* 0x00000000000f7919 */ /* 0x000e220000002500 */
[----:B------:R-:W-:Y:S01]  /*5c40*/  ULDC.64 UR4, c[0x0][0x628] ;  /* 0x00018a0000047ab9 */ /* 0x000fe20000000a00 */
[----:B------:R-:W1:Y:S01]  /*5c50*/  LDC R20, c[0x0][0x144] ;  /* 0x00005100ff147b82 */ /* 0x000e620000000800 */
[----:B------:R-:W-:Y:S01]  /*5c60*/  ISETP.NE.U32.AND P0, PT, RZ, UR4, PT ;  /* 0x00000004ff007c0c */ /* 0x000fe2000bf05070 */
[----:B------:R-:W2:Y:S01]  /*5c70*/  S2R R13, SR_CTAID.Y ;  /* 0x00000000000d7919 */ /* 0x000ea20000002600 */
[----:B------:R-:W-:Y:S01]  /*5c80*/  ULDC UR6, c[0x0][0x150] ;  /* 0x0000540000067ab9 */ /* 0x000fe20000000800 */
[----:B------:R-:W-:Y:S01]  /*5c90*/  ULDC UR7, c[0x0][0x630] ;  /* 0x00018c0000077ab9 */ /* 0x000fe20000000800 */
[----:B------:R-:W-:Y:S01]  /*5ca0*/  ISETP.NE.AND.EX P0, PT, RZ, UR5, PT, P0 ;  /* 0x00000005ff007c0c */ /* 0x000fe2000bf05300 */
[----:B------:R-:W-:Y:S01]  /*5cb0*/  IMAD.MOV.U32 R4, RZ, RZ, R16 ;  /* 0x000000ffff047224 */ /* 0x000fe200078e0010 */
[----:B0-----:R-:W-:-:S05]  /*5cc0*/  I2FP.F32.U32 R5, R15 ;  /* 0x0000000f00057245 */ /* 0x001fca0000201000 */
[----:B------:R-:W-:Y:S01]  /*5cd0*/  FMUL R21, R5, UR6 ;  /* 0x0000000605157c20 */ /* 0x000fe20008400000 */
[----:B------:R-:W-:-:S05]  /*5ce0*/  IMAD.MOV.U32 R5, RZ, RZ, R17 ;  /* 0x000000ffff057224 */ /* 0x000fca00078e0011 */
[----:B--2---:R-:W-:Y:S05]  /*5cf0*/  @!P0 BRA `(.L_x_111) ;  /* 0x0000000000288947 */ /* 0x004fea0003800000 */
[----:B------:R-:W-:Y:S02]  /*5d00*/  ULDC UR6, c[0x0][0x634] ;  /* 0x00018d0000067ab9 */ /* 0x000fe40000000800 */
[----:B------:R-:W-:-:S05]  /*5d10*/  IADD3 R5, P0, R16, UR6, RZ ;  /* 0x0000000610057c10 */ /* 0x000fca000ff1e0ff */
[----:B------:R-:W-:-:S04]  /*5d20*/  IMAD.X R19, RZ, RZ, R17, P0 ;  /* 0x000000ffff137224 */ /* 0x000fc800000e0611 */
[----:B------:R-:W-:-:S04]  /*5d30*/  IMAD.WIDE.U32 R6, R19, UR4, RZ ;  /* 0x0000000413067c25 */ /* 0x000fc8000f8e00ff */
[----:B------:R-:W-:-:S04]  /*5d40*/  IMAD.WIDE.U32 R6, P0, R5, UR5, R6 ;  /* 0x0000000505067c25 */ /* 0x000fc8000f800006 */
[----:B------:R-:W-:-:S04]  /*5d50*/  IMAD.WIDE.U32 R4, R5, UR4, RZ ;  /* 0x0000000405047c25 */ /* 0x000fc8000f8e00ff */
[----:B------:R-:W-:Y:S01]  /*5d60*/  IMAD.MOV.U32 R4, RZ, RZ, R7 ;  /* 0x000000ffff047224 */ /* 0x000fe200078e0007 */
[----:B------:R-:W-:Y:S01]  /*5d70*/  IADD3 RZ, P1, R5, R6, RZ ;  /* 0x0000000605ff7210 */ /* 0x000fe20007f3e0ff */
[----:B------:R-:W-:-:S04]  /*5d80*/  IMAD.X R5, RZ, RZ, RZ, P0 ;  /* 0x000000ffff057224 */ /* 0x000fc800000e06ff */
[----:B------:R-:W-:-:S08]  /*5d90*/  IMAD.WIDE.U32.X R4, R19, UR5, R4, P1 ;  /* 0x0000000513047c25 */ /* 0x000fd000088e0404 */
.L_x_111:
[--C-:B------:R-:W-:Y:S01]  /*5da0*/  SHF.R.U64 R14, R4, UR7, R5.reuse ;  /* 0x00000007040e7c19 */ /* 0x100fe20008001205 */
[----:B------:R-:W0:Y:S01]  /*5db0*/  F2I.U32.TRUNC.NTZ R21, R21 ;  /* 0x0000001500157305 */ /* 0x000e22000020f000 */
[----:B------:R-:W-:Y:S01]  /*5dc0*/  SHF.R.U32.HI R4, RZ, UR7, R5 ;  /* 0x00000007ff047c19 */ /* 0x000fe20008011605 */
[----:B------:R-:W-:Y:S01]  /*5dd0*/  ULDC.64 UR4, c[0x0][0x620] ;  /* 0x0001880000047ab9 */ /* 0x000fe20000000a00 */
[----:B------:R-:W-:Y:S01]  /*5de0*/  IADD3 R7, P0, RZ, -R14, RZ ;  /* 0x8000000eff077210 */ /* 0x000fe20007f1e0ff */
[----:B------:R-:W-:Y:S01]  /*5df0*/  ULDC.64 UR6, c[0x0][0x640] ;  /* 0x0001900000067ab9 */ /* 0x000fe20000000a00 */
[----:B------:R-:W2:Y:S03]  /*5e00*/  LDC R22, c[0x0][0x148] ;  /* 0x00005200ff167b82 */ /* 0x000ea60000000800 */
[----:B------:R-:W-:Y:S01]  /*5e10*/  IMAD.X R4, RZ, RZ, ~R4, P0 ;  /* 0x000000ffff047224 */ /* 0x000fe200000e0e04 */
[----:B------:R-:W-:-:S03]  /*5e20*/  ISETP.NE.U32.AND P0, PT, RZ, UR6, PT ;  /* 0x00000006ff007c0c */ /* 0x000fc6000bf05070 */
[----:B------:R-:W-:Y:S01]  /*5e30*/  IMAD R6, R4, UR4, RZ ;  /* 0x0000000404067c24 */ /* 0x000fe2000f8e02ff */
[----:B------:R-:W-:Y:S01]  /*5e40*/  ISETP.NE.AND.EX P0, PT, RZ, UR7, PT, P0 ;  /* 0x00000007ff007c0c */ /* 0x000fe2000bf05300 */
[----:B------:R-:W-:Y:S01]  /*5e50*/  IMAD.WIDE.U32 R4, R7, UR4, R16 ;  /* 0x0000000407047c25 */ /* 0x000fe2000f8e0010 */
[----:B------:R-:W-:-:S03]  /*5e60*/  ULDC UR4, c[0x0][0x618] ;  /* 0x0001860000047ab9 */ /* 0x000fc60000000800 */
[----:B------:R-:W-:Y:S01]  /*5e70*/  IMAD R7, R7, UR5, R6 ;  /* 0x0000000507077c24 */ /* 0x000fe2000f8e0206 */
[----:B------:R-:W-:Y:S01]  /*5e80*/  ULDC UR5, c[0x0][0x154] ;  /* 0x0000550000057ab9 */ /* 0x000fe20000000800 */
[----:B0-----:R-:W-:Y:S02]  /*5e90*/  IMAD.MOV R6, RZ, RZ, -R21 ;  /* 0x000000ffff067224 */ /* 0x001fe400078e0a15 */
[----:B------:R-:W-:Y:S02]  /*5ea0*/  IMAD.IADD R5, R5, 0x1, R7 ;  /* 0x0000000105057824 */ /* 0x000fe400078e0207 */
[----:B-1----:R-:W-:Y:S01]  /*5eb0*/  IMAD R15, R20, R6, R15 ;  /* 0x00000006140f7224 */ /* 0x002fe200078e020f */
[----:B------:R-:W-:Y:S02]  /*5ec0*/  I2FP.F32.U32 R6, R13 ;  /* 0x0000000d00067245 */ /* 0x000fe40000201000 */
[--C-:B------:R-:W-:Y:S02]  /*5ed0*/  SHF.R.U64 R19, R4, UR4, R5.reuse ;  /* 0x0000000404137c19 */ /* 0x100fe40008001205 */
[----:B------:R-:W-:Y:S01]  /*5ee0*/  SHF.R.U32.HI R4, RZ, UR4, R5 ;  /* 0x00000004ff047c19 */ /* 0x000fe20008011605 */
[----:B------:R-:W-:Y:S01]  /*5ef0*/  FMUL R6, R6, UR5 ;  /* 0x0000000506067c20 */ /* 0x000fe20008400000 */
[----:B------:R-:W-:-:S02]  /*5f00*/  ULDC UR4, c[0x0][0x608] ;  /* 0x0001820000047ab9 */ /* 0x000fc40000000800 */
[--C-:B------:R-:W-:Y:S01]  /*5f10*/  SHF.R.U64 R21, R19, UR4, R4.reuse ;  /* 0x0000000413157c19 */ /* 0x100fe20008001204 */
[----:B------:R0:W1:Y:S01]  /*5f20*/  F2I.U32.TRUNC.NTZ R24, R6 ;  /* 0x0000000600187305 */ /* 0x000062000020f000 */
[----:B------:R-:W-:Y:S01]  /*5f30*/  SHF.R.U32.HI R4, RZ, UR4, R4 ;  /* 0x00000004ff047c19 */ /* 0x000fe20008011604 */
[----:B------:R-:W-:-:S03]  /*5f40*/  ULDC UR4, c[0x0][0x658] ;  /* 0x0001960000047ab9 */ /* 0x000fc60000000800 */
[--C-:B------:R-:W-:Y:S02]  /*5f50*/  SHF.R.U64 R20, R21, UR4, R4.reuse ;  /* 0x0000000415147c19 */ /* 0x100fe40008001204 */
[----:B------:R-:W-:-:S03]  /*5f60*/  SHF.R.U32.HI R23, RZ, UR4, R4 ;  /* 0x00000004ff177c19 */ /* 0x000fc60008011604 */
[----:B------:R-:W-:Y:S02]  /*5f70*/  IMAD.MOV.U32 R4, RZ, RZ, R20 ;  /* 0x000000ffff047224 */ /* 0x000fe400078e0014 */
[----:B------:R-:W-:Y:S01]  /*5f80*/  IMAD.MOV.U32 R5, RZ, RZ, R23 ;  /* 0x000000ffff057224 */ /* 0x000fe200078e0017 */
[----:B0-----:R-:W-:Y:S06]  /*5f90*/  @!P0 BRA `(.L_x_112) ;  /* 0x0000000000288947 */ /* 0x001fec0003800000 */
        /* <DEDUP_REMOVED lines=10> */
.L_x_112:
[----:B------:R-:W-:Y:S01]  /*6040*/  ISETP.NE.AND P0, PT, R2, 0x1, PT ;  /* 0x000000010200780c */ /* 0x000fe20003f05270 */
[----:B------:R-:W-:Y:S01]  /*6050*/  ULDC UR4, c[0x0][0x648] ;  /* 0x0001920000047ab9 */ /* 0x000fe20000000800 */
[----:B------:R-:W-:Y:S01]  /*6060*/  LOP3.LUT R21, R21, UR22, RZ, 0xc0, !PT ;  /* 0x0000001615157c12 */ /* 0x000fe2000f8ec0ff */
[----:B-1----:R-:W-:Y:S01]  /*6070*/  IMAD.MOV R24, RZ, RZ, -R24 ;  /* 0x000000ffff187224 */ /* 0x002fe200078e0a18 */
[----:B------:R-:W-:Y:S01]  /*6080*/  SHF.R.U64 R4, R4, UR4, R5 ;  /* 0x0000000404047c19 */ /* 0x000fe20008001205 */
[----:B------:R-:W-:Y:S01]  /*6090*/  ULDC UR4, c[0x0][0x638] ;  /* 0x00018e0000047ab9 */ /* 0x000fe20000000800 */
[----:B------:R-:W-:Y:S01]  /*60a0*/  LOP3.LUT R19, R19, UR13, RZ, 0xc0, !PT ;  /* 0x0000000d13137c12 */ /* 0x000fe2000f8ec0ff */
[----:B------:R-:W-:Y:S01]  /*60b0*/  ULDC UR5, c[0x0][0x610] ;  /* 0x0001840000057ab9 */ /* 0x000fe20000000800 */
[----:B------:R-:W-:Y:S02]  /*60c0*/  IMAD.MOV.U32 R6, RZ, RZ, R14 ;  /* 0x000000ffff067224 */ /* 0x000fe400078e000e */
[----:B------:R-:W-:-:S02]  /*60d0*/  IMAD.MOV R5, RZ, RZ, -R4 ;  /* 0x000000ffff057224 */ /* 0x000fc400078e0a04 */
[----:B------:R-:W-:Y:S02]  /*60e0*/  IMAD R4, R4, UR14, R21 ;  /* 0x0000000e04047c24 */ /* 0x000fe4000f8e0215 */
[----:B--2---:R-:W-:Y:S02]  /*60f0*/  @P0 IMAD R15, R22, R24, R13 ;  /* 0x00000018160f0224 */ /* 0x004fe400078e020d */
[----:B------:R-:W-:Y:S01]  /*6100*/  IMAD R20, R5, UR4, R20 ;  /* 0x0000000405147c24 */ /* 0x000fe2000f8e0214 */
[----:B------:R-:W-:Y:S01]  /*6110*/  ULDC UR4, c[0x0][0x600] ;  /* 0x0001800000047ab9 */ /* 0x000fe20000000800 */
[----:B------:R-:W-:Y:S02]  /*6120*/  IMAD R15, R4, UR5, R15 ;  /* 0x00000005040f7c24 */ /* 0x000fe4000f8e020f */
[----:B------:R-:W-:Y:S02]  /*6130*/  IMAD R20, R20, UR4, R19 ;  /* 0x0000000414147c24 */ /* 0x000fe4000f8e0213 */
[----:B------:R-:W-:-:S03]  /*6140*/  IMAD.MOV.U32 R4, RZ, RZ, 0x1 ;  /* 0x00000001ff047424 */ /* 0x000fc600078e00ff */
[----:B------:R-:W-:Y:S02]  /*6150*/  SEL R13, R20, R15, !P0 ;  /* 0x0000000f140d7207 */ /* 0x000fe40004000000 */
[----:B------:R-:W-:-:S07]  /*6160*/  SEL R19, R15, R20, !P0 ;  /* 0x000000140f137207 */ /* 0x000fce0004000000 */
.L_x_110:
[----:B------:R-:W-:Y:S05]  /*6170*/  BSYNC B1 ;  /* 0x0000000000017941 */ /* 0x000fea0003800000 */
.L_x_109:
[----:B------:R-:W-:-:S13]  /*6180*/  LOP3.LUT P0, RZ, R4, 0xff, RZ, 0xc0, !PT ;  /* 0x000000ff04ff7812 */ /* 0x000fda000780c0ff */
[----:B------:R-:W-:Y:S05]  /*6190*/  @P0 BRA `(.L_x_113) ;  /* 0xfffffff400000947 */ /* 0x000fea000383ffff */
[----:B------:R-:W-:Y:S05]  /*61a0*/  BSYNC B0 ;  /* 0x0000000000007941 */ /* 0x000fea0003800000 */
.L_x_102:
[----:B------:R-:W-:-:S03]  /*61b0*/  UMOV UR4, 0xffffffff ;  /* 0xffffffff00047882 */ /* 0x000fc60000000000 */
[----:B------:R-:W-:Y:S05]  /*61c0*/  BRA.DIV UR4, `(.L_x_114) ;  /* 0x0000000604147947 */ /* 0x000fea000b800000 */
[----:B------:R-:W-:-:S13]  /*61d0*/  ELECT P6, URZ, PT ;  /* 0x00000000003f782f */ /* 0x000fda00038c0000 */
.L_x_128:
[----:B------:R-:W-:Y:S04]  /*61e0*/  BSSY B0, `(.L_x_115) ;  /* 0x000002b000007945 */ /* 0x000fe80003800000 */
[----:B------:R-:W-:Y:S05]  /*61f0*/  @!P6 BRA `(.L_x_116) ;  /* 0x0000000000a4e947 */ /* 0x000fea0003800000 */
[----:B------:R-:W-:-:S04]  /*6200*/  LOP3.LUT R18, R18, 0x2, RZ, 0xfc, !PT ;  /* 0x0000000212127812 */ /* 0x000fc800078efcff */
[----:B------:R-:W-:-:S13]  /*6210*/  ISETP.NE.AND P0, PT, R18, 0x3, PT ;  /* 0x000000031200780c */ /* 0x000fda0003f05270 */
[----:B------:R-:W-:Y:S05]  /*6220*/  @!P0 BRA `(.L_x_117) ;  /* 0x0000000000048947 */ /* 0x000fea0003800000 */
[----:B------:R-:W-:Y:S01]  /*6230*/  BPT.TRAP 0x1 ;  /* 0x000000040000795c */ /* 0x000fe20000300000 */
.L_x_117:
[----:B------:R-:W0:Y:S01]  /*6240*/  S2R R3, SR_CgaCtaId ;  /* 0x0000000000037919 */ /* 0x000e220000008800 */
[----:B------:R-:W-:Y:S02]  /*6250*/  MOV R0, 0x400 ;  /* 0x0000040000007802 */ /* 0x000fe40000000f00 */
[----:B------:R-:W-:Y:S02]  /*6260*/  SHF.L.U32 R2, R10, 0x1f, RZ ;  /* 0x0000001f0a027819 */ /* 0x000fe400000006ff */
[----:B0-----:R-:W-:-:S05]  /*6270*/  LEA R0, R3, R0, 0x18 ;  /* 0x0000000003007211 */ /* 0x001fca00078ec0ff */
[----:B------:R-:W-:-:S04]  /*6280*/  VIADD R0, R0, 0x20 ;  /* 0x0000002000007836 */ /* 0x000fc80000000000 */
[C---:B------:R-:W-:Y:S02]  /*6290*/  IMAD R5, R9.reuse, 0x8, R0 ;  /* 0x0000000809057824 */ /* 0x040fe400078e0200 */
[----:B------:R-:W-:Y:S02]  /*62a0*/  VIADD R9, R9, 0x1 ;  /* 0x0000000109097836 */ /* 0x000fe40000000000 */
[----:B------:R-:W0:Y:S03]  /*62b0*/  SYNCS.PHASECHK.TRANS64.TRYWAIT P0, [R5+URZ], R2 ;  /* 0x00000002050075a7 */ /* 0x000e26000800017f */
[----:B------:R-:W-:-:S04]  /*62c0*/  ISETP.NE.AND P1, PT, R9, 0x4, PT ;  /* 0x000000040900780c */ /* 0x000fc80003f25270 */
[----:B------:R-:W-:Y:S02]  /*62d0*/  SEL R3, RZ, 0x1, P1 ;  /* 0x00000001ff037807 */ /* 0x000fe40000800000 */
[----:B------:R-:W-:Y:S02]  /*62e0*/  SEL R9, R9, RZ, P1 ;  /* 0x000000ff09097207 */ /* 0x000fe40000800000 */
[----:B------:R-:W-:-:S03]  /*62f0*/  LOP3.LUT R10, R10, R3, RZ, 0x3c, !PT ;  /* 0x000000030a0a7212 */ /* 0x000fc600078e3cff */
[----:B------:R-:W-:Y:S01]  /*6300*/  IMAD R7, R9, 0x8, R0 ;  /* 0x0000000809077824 */ /* 0x000fe200078e0200 */
[----:B------:R-:W-:Y:S01]  /*6310*/  SHF.L.U32 R4, R10, 0x1f, RZ ;  /* 0x0000001f0a047819 */ /* 0x000fe200000006ff */
[----:B0-----:R-:W-:Y:S06]  /*6320*/  @!P0 BRA `(.L_x_118) ;  /* 0x0000000000dc8947 */ /* 0x001fec0003800000 */
.L_x_129:
[----:B------:R-:W1:Y:S01]  /*6330*/  SYNCS.PHASECHK.TRANS64.TRYWAIT P0, [R7+URZ], R4 ;  /* 0x00000004070075a7 */ /* 0x000e62000800017f */
[----:B0-----:R-:W-:-:S05]  /*6340*/  VIADD R2, R9, 0x1 ;  /* 0x0000000109027836 */ /* 0x001fca0000000000 */
[----:B------:R-:W-:-:S04]  /*6350*/  ISETP.NE.AND P1, PT, R2, 0x4, PT ;  /* 0x000000040200780c */ /* 0x000fc80003f25270 */
[----:B------:R-:W-:Y:S02]  /*6360*/  SEL R3, RZ, 0x1, P1 ;  /* 0x00000001ff037807 */ /* 0x000fe40000800000 */
[----:B------:R-:W-:Y:S02]  /*6370*/  SEL R9, R2, RZ, P1 ;  /* 0x000000ff02097207 */ /* 0x000fe40000800000 */
[----:B------:R-:W-:-:S03]  /*6380*/  LOP3.LUT R11, R10, R3, RZ, 0x3c, !PT ;  /* 0x000000030a0b7212 */ /* 0x000fc600078e3cff */
[----:B------:R-:W-:Y:S01]  /*6390*/  IMAD R6, R9, 0x8, R0 ;  /* 0x0000000809067824 */ /* 0x000fe200078e0200 */
[----:B------:R-:W-:Y:S01]  /*63a0*/  SHF.L.U32 R5, R11, 0x1f, RZ ;  /* 0x0000001f0b057819 */ /* 0x000fe200000006ff */
[----:B-1----:R-:W-:Y:S06]  /*63b0*/  @!P0 BRA `(.L_x_119) ;  /* 0x0000000000cc8947 */ /* 0x002fec0003800000 */
.L_x_130:
[----:B------:R-:W1:Y:S01]  /*63c0*/  SYNCS.PHASECHK.TRANS64.TRYWAIT P0, [R6+URZ], R5 ;  /* 0x00000005060075a7 */ /* 0x000e62000800017f */
[----:B------:R-:W-:-:S05]  /*63d0*/  VIADD R2, R9, 0x1 ;  /* 0x0000000109027836 */ /* 0x000fca0000000000 */
[----:B------:R-:W-:-:S04]  /*63e0*/  ISETP.NE.AND P1, PT, R2, 0x4, PT ;  /* 0x000000040200780c */ /* 0x000fc80003f25270 */
[----:B0-----:R-:W-:Y:S02]  /*63f0*/  SEL R4, RZ, 0x1, P1 ;  /* 0x00000001ff047807 */ /* 0x001fe40000800000 */
[----:B------:R-:W-:Y:S02]  /*6400*/  SEL R3, R2, RZ, P1 ;  /* 0x000000ff02037207 */ /* 0x000fe40000800000 */
[----:B------:R-:W-:Y:S01]  /*6410*/  LOP3.LUT R4, R11, R4, RZ, 0x3c, !PT ;  /* 0x000000040b047212 */ /* 0x000fe200078e3cff */
[----:B-1----:R-:W-:Y:S06]  /*6420*/  @!P0 BRA `(.L_x_120) ;  /* 0x0000000000c48947 */ /* 0x002fec0003800000 */
.L_x_131:
[----:B------:R-:W-:Y:S01]  /*6430*/  IMAD R3, R3, 0x8, R0 ;  /* 0x0000000803037824 */ /* 0x000fe200078e0200 */
[----:B------:R-:W-:-:S07]  /*6440*/  SHF.L.U32 R0, R4, 0x1f, RZ ;  /* 0x0000001f04007819 */ /* 0x000fce00000006ff */
.L_x_121:
[----:B-1----:R1:W2:Y:S02]  /*6450*/  SYNCS.PHASECHK.TRANS64.TRYWAIT P0, [R3+URZ], R0 ;  /* 0x00000000030075a7 */ /* 0x0022a4000800017f */
[----:B--2---:R-:W-:Y:S05]  /*6460*/  @!P0 NANOSLEEP.SYNCS 0x989680 ;  /* 0x009896800000895d */ /* 0x004fea0003900000 */
[----:B------:R-:W2:Y:S02]  /*6470*/  @!P0 SYNCS.PHASECHK.TRANS64 P0, [R3+URZ], R0 ;  /* 0x00000000030085a7 */ /* 0x000ea4000800007f */
[----:B--2---:R-:W-:Y:S05]  /*6480*/  @!P0 BRA `(.L_x_121) ;  /* 0xfffffffc00f08947 */ /* 0x004fea000383ffff */
.L_x_116:
[----:B------:R-:W-:Y:S05]  /*6490*/  BSYNC B0 ;  /* 0x0000000000007941 */ /* 0x000fea0003800000 */
.L_x_115:
[----:B------:R-:W-:Y:S05]  /*64a0*/  EXIT ;  /* 0x000000000000794d */ /* 0x000fea0003800000 */
.L_x_21:
[----:B-1----:R1:W2:Y:S02]  /*64b0*/  SYNCS.PHASECHK.TRANS64.TRYWAIT P1, [R3+URZ], R0 ;  /* 0x00000000030075a7 */ /* 0x0022a4000802017f */
[----:B--2---:R-:W-:Y:S05]  /*64c0*/  @!P1 NANOSLEEP.SYNCS 0x989680 ;  /* 0x009896800000995d */ /* 0x004fea0003900000 */
[----:B------:R-:W2:Y:S02]  /*64d0*/  @!P1 SYNCS.PHASECHK.TRANS64 P1, [R3+URZ], R0 ;  /* 0x00000000030095a7 */ /* 0x000ea4000802007f */
[----:B--2---:R-:W-:Y:S05]  /*64e0*/  @!P1 BRA `(.L_x_21) ;  /* 0xfffffffc00f09947 */ /* 0x004fea000383ffff */
[----:B------:R-:W-:Y:S05]  /*64f0*/  BRA `(.L_x_20) ;  /* 0xffffffb000ac7947 */ /* 0x000fea000383ffff */
.L_x_26:
[----:B-1----:R1:W2:Y:S02]  /*6500*/  SYNCS.PHASECHK.TRANS64.TRYWAIT P1, [R5+URZ], R4 ;  /* 0x00000004050075a7 */ /* 0x0022a4000802017f */
[----:B--2---:R-:W-:Y:S05]  /*6510*/  @!P1 NANOSLEEP.SYNCS 0x989680 ;  /* 0x009896800000995d */ /* 0x004fea0003900000 */
[----:B------:R-:W2:Y:S02]  /*6520*/  @!P1 SYNCS.PHASECHK.TRANS64 P1, [R5+URZ], R4 ;  /* 0x00000004050095a7 */ /* 0x000ea4000802007f */
[----:B--2---:R-:W-:Y:S05]  /*6530*/  @!P1 BRA `(.L_x_26) ;  /* 0xfffffffc00f09947 */ /* 0x004fea000383ffff */
[----:B------:R-:W-:Y:S05]  /*6540*/  BRA `(.L_x_25) ;  /* 0xffffffb400f87947 */ /* 0x000fea000383ffff */
.L_x_103:
[----:B------:R-:W-:Y:S01]  /*6550*/  BSSY B1, `(.L_x_122) ;  /* 0x0000006000017945 */ /* 0x000fe20003800000 */
[----:B------:R-:W-:-:S07]  /*6560*/  IMAD.MOV.U32 R15, RZ, RZ, -0x1 ;  /* 0xffffffffff0f7424 */ /* 0x000fce00078e00ff */
[----:B------:R-:W-:Y:S05]  /*6570*/  WARPSYNC.COLLECTIVE R15, `(.L_x_123) ;  /* 0x000000000f0c7348 */ /* 0x000fea0003c00000 */
[----:B------:R-:W-:Y:S02]  /*6580*/  ELECT P6, UR62, PT ;  /* 0x00000000003e782f */ /* 0x000fe400038c0000 */
[----:B------:R-:W-:Y:S01]  /*6590*/  MOV R14, UR62 ;  /* 0x0000003e000e7c02 */ /* 0x000fe20008000f00 */
[----:B------:R-:W-:Y:S10]  /*65a0*/  ENDCOLLECTIVE ;  /* 0x000000000000791b */ /* 0x000ff40003800000 */
.L_x_123:
[----:B------:R-:W-:Y:S05]  /*65b0*/  BSYNC B1 ;  /* 0x0000000000017941 */ /* 0x000fea0003800000 */
.L_x_122:
[----:B------:R-:W-:Y:S05]  /*65c0*/  BRA `(.L_x_124) ;  /* 0xfffffff000007947 */ /* 0x000fea000383ffff */
.L_x_106:
[----:B-1----:R1:W2:Y:S02]  /*65d0*/  SYNCS.PHASECHK.TRANS64.TRYWAIT P0, [R20+URZ+0x20], R13 ;  /* 0x0000200d140075a7 */ /* 0x0022a4000800017f */
[----:B--2---:R-:W-:Y:S05]  /*65e0*/  @!P0 NANOSLEEP.SYNCS 0x989680 ;  /* 0x009896800000895d */ /* 0x004fea0003900000 */
[----:B------:R-:W2:Y:S02]  /*65f0*/  @!P0 SYNCS.PHASECHK.TRANS64 P0, [R20+URZ+0x20], R13 ;  /* 0x0000200d140085a7 */ /* 0x000ea4000800007f */
[----:B--2---:R-:W-:Y:S05]  /*6600*/  @!P0 BRA `(.L_x_106) ;  /* 0xfffffffc00f08947 */ /* 0x004fea000383ffff */
[----:B------:R-:W-:Y:S05]  /*6610*/  BRA `(.L_x_125) ;  /* 0xfffffff0003c7947 */ /* 0x000fea000383ffff */
.L_x_114:
[----:B------:R-:W-:Y:S01]  /*6620*/  BSSY B0, `(.L_x_126) ;  /* 0x0000006000007945 */ /* 0x000fe20003800000 */
[----:B------:R-:W-:-:S07]  /*6630*/  IMAD.MOV.U32 R15, RZ, RZ, -0x1 ;  /* 0xffffffffff0f7424 */ /* 0x000fce00078e00ff */
[----:B------:R-:W-:Y:S05]  /*6640*/  WARPSYNC.COLLECTIVE R15, `(.L_x_127) ;  /* 0x000000000f0c7348 */ /* 0x000fea0003c00000 */
[----:B------:R-:W-:Y:S02]  /*6650*/  ELECT P6, UR62, PT ;  /* 0x00000000003e782f */ /* 0x000fe400038c0000 */
[----:B------:R-:W-:Y:S01]  /*6660*/  MOV R14, UR62 ;  /* 0x0000003e000e7c02 */ /* 0x000fe20008000f00 */
[----:B------:R-:W-:Y:S10]  /*6670*/  ENDCOLLECTIVE ;  /* 0x000000000000791b */ /* 0x000ff40003800000 */
.L_x_127:
[----:B------:R-:W-:Y:S05]  /*6680*/  BSYNC B0 ;  /* 0x0000000000007941 */ /* 0x000fea0003800000 */
.L_x_126:
[----:B------:R-:W-:Y:S05]  /*6690*/  BRA `(.L_x_128) ;  /* 0xfffffff800d07947 */ /* 0x000fea000383ffff */
.L_x_118:
[----:B0-----:R0:W1:Y:S02]  /*66a0*/  SYNCS.PHASECHK.TRANS64.TRYWAIT P0, [R5+URZ], R2 ;  /* 0x00000002050075a7 */ /* 0x001064000800017f */
[----:B-1----:R-:W-:Y:S05]  /*66b0*/  @!P0 NANOSLEEP.SYNCS 0x989680 ;  /* 0x009896800000895d */ /* 0x002fea0003900000 */
[----:B------:R-:W1:Y:S02]  /*66c0*/  @!P0 SYNCS.PHASECHK.TRANS64 P0, [R5+URZ], R2 ;  /* 0x00000002050085a7 */ /* 0x000e64000800007f */
[----:B-1----:R-:W-:Y:S05]  /*66d0*/  @!P0 BRA `(.L_x_118) ;  /* 0xfffffffc00f08947 */ /* 0x002fea000383ffff */
[----:B------:R-:W-:Y:S05]  /*66e0*/  BRA `(.L_x_129) ;  /* 0xfffffffc00107947 */ /* 0x000fea000383ffff */
.L_x_119:
[----:B0-----:R0:W1:Y:S02]  /*66f0*/  SYNCS.PHASECHK.TRANS64.TRYWAIT P0, [R7+URZ], R4 ;  /* 0x00000004070075a7 */ /* 0x001064000800017f */
[----:B-1----:R-:W-:Y:S05]  /*6700*/  @!P0 NANOSLEEP.SYNCS 0x989680 ;  /* 0x009896800000895d */ /* 0x002fea0003900000 */
[----:B------:R-:W1:Y:S02]  /*6710*/  @!P0 SYNCS.PHASECHK.TRANS64 P0, [R7+URZ], R4 ;  /* 0x00000004070085a7 */ /* 0x000e64000800007f */
[----:B-1----:R-:W-:Y:S05]  /*6720*/  @!P0 BRA `(.L_x_119) ;  /* 0xfffffffc00f08947 */ /* 0x002fea000383ffff */
[----:B------:R-:W-:Y:S05]  /*6730*/  BRA `(.L_x_130) ;  /* 0xfffffffc00207947 */ /* 0x000fea000383ffff */
.L_x_120:
[----:B0-----:R0:W1:Y:S02]  /*6740*/  SYNCS.PHASECHK.TRANS64.TRYWAIT P0, [R6+URZ], R5 ;  /* 0x00000005060075a7 */ /* 0x001064000800017f */
[----:B-1----:R-:W-:Y:S05]  /*6750*/  @!P0 NANOSLEEP.SYNCS 0x989680 ;  /* 0x009896800000895d */ /* 0x002fea0003900000 */
[----:B------:R-:W1:Y:S02]  /*6760*/  @!P0 SYNCS.PHASECHK.TRANS64 P0, [R6+URZ], R5 ;  /* 0x00000005060085a7 */ /* 0x000e64000800007f */
[----:B-1----:R-:W-:Y:S05]  /*6770*/  @!P0 BRA `(.L_x_120) ;  /* 0xfffffffc00f08947 */ /* 0x002fea000383ffff */
[----:B------:R-:W-:Y:S05]  /*6780*/  BRA `(.L_x_131) ;  /* 0xfffffffc00287947 */ /* 0x000fea000383ffff */
.L_x_132:
[----:B------:R-:W-:-:S00]  /*6790*/  BRA `(.L_x_132) ;  /* 0xfffffffc00fc7947 */ /* 0x000fc0000383ffff */
[----:B------:R-:W-:-:S00]  /*67a0*/  NOP ;  /* 0x0000000000007918 */ /* 0x000fc00000000000 */
        /* <DEDUP_REMOVED lines=13> */
.L_x_133:


//--------------------- .nv.global.init           --------------------------
	.section	.nv.global.init,"aw",@progbits
.nv.global.init:
	.type		$str$22,@object
	.size		$str$22,($str$23 - $str$22)
$str$22:
        /*0000*/ 	.byte	0x6b, 0x5f, 0x74, 0x69, 0x6c, 0x65, 0x5f, 0x63, 0x6f, 0x75, 0x6e, 0x74, 0x20, 0x3e, 0x3d, 0x20
        /*0010*/ 	.byte	0x31, 0x00
	.type		$str$23,@object
	.size		$str$23,(__unnamed_1 - $str$23)
$str$23:
        /*0012*/ 	.byte	0x2f, 0x74, 0x6d, 0x70, 0x2f, 0x63, 0x75, 0x74, 0x6c, 0x61, 0x73, 0x73, 0x5f, 0x73, 0x77, 0x65
        /*0022*/ 	.byte	0x65, 0x70, 0x5f, 0x73, 0x72, 0x63, 0x2f, 0x69, 0x6e, 0x63, 0x6c, 0x75, 0x64, 0x65, 0x2f, 0x63
        /*0032*/ 	.byte	0x75, 0x74, 0x6c, 0x61, 0x73, 0x73, 0x2f, 0x67, 0x65, 0x6d, 0x6d, 0x2f, 0x63, 0x6f, 0x6c, 0x6c
        /*0042*/ 	.byte	0x65, 0x63, 0x74, 0x69, 0x76, 0x65, 0x2f, 0x73, 0x6d, 0x39, 0x30, 0x5f, 0x6d, 0x6d, 0x61, 0x5f
        /*0052*/ 	.byte	0x74, 0x6d, 0x61, 0x5f, 0x67, 0x6d, 0x6d, 0x61, 0x5f, 0x73, 0x73, 0x5f, 0x77, 0x61, 0x72, 0x70
        /*0062*/ 	.byte	0x73, 0x70, 0x65, 0x63, 0x69, 0x61, 0x6c, 0x69, 0x7a, 0x65, 0x64, 0x2e, 0x68, 0x70, 0x70, 0x00
	.type		__unnamed_1,@object
	.size		__unnamed_1,(.L_0 - __unnamed_1)
__unnamed_1:
        /*0072*/ 	.byte	0x76, 0x6f, 0x69, 0x64, 0x20, 0x63, 0x75, 0x74, 0x6c, 0x61, 0x73, 0x73, 0x3a, 0x3a, 0x67, 0x65
        /* <DEDUP_REMOVED lines=181> */
        /*0bd2*/ 	.byte	0x6e, 0x74, 0x69, 0x74, 0x79, 0x5d, 0x00
.L_0:


//--------------------- .nv.shared._ZN7cutlass13device_kernelINS_4gemm6kernel13GemmUniversalIN4cute5tupleIJiiiiEEENS1_10collective13CollectiveMmaINS1_34MainloopSm90TmaGmmaWarpSpecializedILi4ENS5_IJNS4_1CILi2EEESB_NSA_ILi1EEEEEENS1_35KernelTmaWarpSpecializedCooperativeEEENS5_IJNSA_ILi128EEENSA_ILi64EEESG_EEENS_10bfloat16_tENS5_IJlSC_lEEESJ_SK_NS4_8TiledMMAINS4_8MMA_AtomIJNS4_4SM904GMMA27MMA_64x64x16_F32BF16BF16_SSILNSO_5MajorE0ELSQ_0ELNSO_7ScaleInE1ELSR_1EEEEEENS4_6LayoutINS5_IJSB_SC_SC_EEENS5_IJSC_NSA_ILi0EEESW_EEEEENS5_IJNS4_10UnderscoreESZ_SZ_EEEEENS4_23SM90_TMA_LOAD_MULTICASTENS4_14ComposedLayoutINS4_7SwizzleILi3ELi4ELi3EEENS4_18smem_ptr_flag_bitsILi16EEENSU_INS5_IJNSA_ILi8EEESH_EEENS5_IJSH_SC_EEEEEEEvNS4_8identityES12_S1C_vS1D_EENS_8epilogue10collective6detail29Sm90TmaWarpSpecializedAdapterINS1G_15DefaultEpilogueISJ_SK_SK_NS1F_6thread17LinearCombinationISJ_Li1EffLNS1K_9ScaleType4KindE0ELNS_15FloatRoundStyleE2ESJ_EENS1_15EpilogueDefaultEEEEEvvEEEEvNT_6ParamsE --------------------------
	.section	.nv.shared._ZN7cutlass13device_kernelINS_4gemm6kernel13GemmUniversalIN4cute5tupleIJiiiiEEENS1_10collective13CollectiveMmaINS1_34MainloopSm90TmaGmmaWarpSpecializedILi4ENS5_IJNS4_1CILi2EEESB_NSA_ILi1EEEEEENS1_35KernelTmaWarpSpecializedCooperativeEEENS5_IJNSA_ILi128EEENSA_ILi64EEESG_EEENS_10bfloat16_tENS5_IJlSC_lEEESJ_SK_NS4_8TiledMMAINS4_8MMA_AtomIJNS4_4SM904GMMA27MMA_64x64x16_F32BF16BF16_SSILNSO_5MajorE0ELSQ_0ELNSO_7ScaleInE1ELSR_1EEEEEENS4_6LayoutINS5_IJSB_SC_SC_EEENS5_IJSC_NSA_ILi0EEESW_EEEEENS5_IJNS4_10UnderscoreESZ_SZ_EEEEENS4_23SM90_TMA_LOAD_MULTICASTENS4_14ComposedLayoutINS4_7SwizzleILi3ELi4ELi3EEENS4_18smem_ptr_flag_bitsILi16EEENSU_INS5_IJNSA_ILi8EEESH_EEENS5_IJSH_SC_EEEEEEEvNS4_8identityES12_S1C_vS1D_EENS_8epilogue10collective6detail29Sm90TmaWarpSpecializedAdapterINS1G_15DefaultEpilogueISJ_SK_SK_NS1F_6thread17LinearCombinationISJ_Li1EffLNS1K_9ScaleType4KindE0ELNS_15FloatRoundStyleE2ESJ_EENS1_15EpilogueDefaultEEEEEvvEEEEvNT_6ParamsE,"aw",@nobits
	.sectionflags	@""
	.align	16
	.zero		1024


//--------------------- .nv.shared.reserved.0     --------------------------
	.section	.nv.shared.reserved.0,"aw",@nobits
	.weak		__nv_reservedSMEM_offset_0_alias
	.size		__nv_reservedSMEM_offset_0_alias, 0, 0
	.other		__nv_reservedSMEM_offset_0_alias,@"STO_CUDA_RESERVED_SHARED STV_DEFAULT"
__nv_reservedSMEM_offset_0_alias:
	.zero		0


//--------------------- .nv.global                --------------------------
	.section	.nv.global,"aw",@nobits
.nv.global:
	.type		_ZN39_INTERNAL_3e677776_4_k_cu_b4192935_33334cute1_E,@object
	.size		_ZN39_INTERNAL_3e677776_4_k_cu_b4192935_33334cute1_E,(_ZN39_INTERNAL_3e677776_4_k_cu_b4192935_33334cuda3std3__45__cpo6cbeginE - _ZN39_INTERNAL_3e677776_4_k_cu_b4192935_33334cute1_E)
_ZN39_INTERNAL_3e677776_4_k_cu_b4192935_33334cute1_E:
	.zero		1
	.type		_ZN39_INTERNAL_3e677776_4_k_cu_b4192935_33334cuda3std3__45__cpo6cbeginE,@object
	.size		_ZN39_INTERNAL_3e677776_4_k_cu_b4192935_33334cuda3std3__45__cpo6cbeginE,(_ZN39_INTERNAL_3e677776_4_k_cu_b4192935_33334cuda3std3__48in_placeE - _ZN39_INTERNAL_3e677776_4_k_cu_b4192935_33334cuda3std3__45__cpo6cbeginE)
_ZN39_INTERNAL_3e677776_4_k_cu_b4192935_33334cuda3std3__45__cpo6cbeginE:
	.zero		1
	.type		_ZN39_INTERNAL_3e677776_4_k_cu_b4192935_33334cuda3std3__48in_placeE,@object
	.size		_ZN39_INTERNAL_3e677776_4_k_cu_b4192935_33334cuda3std3__48in_placeE,(_ZN39_INTERNAL_3e677776_4_k_cu_b4192935_33334cuda3std6ranges3__45__cpo9iter_moveE - _ZN39_INTERNAL_3e677776_4_k_cu_b4192935_33334cuda3std3__48in_placeE)
_ZN39_INTERNAL_3e677776_4_k_cu_b4192935_33334cuda3std3__48in_placeE:
	.zero		1
	.type		_ZN39_INTERNAL_3e677776_4_k_cu_b4192935_33334cuda3std6ranges3__45__cpo9iter_moveE,@object
	.size		_ZN39_INTERNAL_3e677776_4_k_cu_b4192935_33334cuda3std6ranges3__45__cpo9iter_moveE,(_ZN39_INTERNAL_3e677776_4_k_cu_b4192935_33334cuda3std3__45__cpo5beginE - _ZN39_INTERNAL_3e677776_4_k_cu_b4192935_33334cuda3std6ranges3__45__cpo9iter_moveE)
_ZN39_INTERNAL_3e677776_4_k_cu_b4192935_33334cuda3std6ranges3__45__cpo9iter_moveE:
	.zero		1
	.type		_ZN39_INTERNAL_3e677776_4_k_cu_b4192935_33334cuda3std3__45__cpo5beginE,@object
	.size		_ZN39_INTERNAL_3e677776_4_k_cu_b4192935_33334cuda3std3__45__cpo5beginE,(_ZN39_INTERNAL_3e677776_4_k_cu_b4192935_33334cuda3std3__441_GLOBAL__N__3e677776_4_k_cu_b4192935_33336ignoreE - _ZN39_INTERNAL_3e677776_4_k_cu_b4192935_33334cuda3std3__45__cpo5beginE)
_ZN39_INTERNAL_3e677776_4_k_cu_b4192935_33334cuda3std3__45__cpo5beginE:
	.zero		1
	.type		_ZN39_INTERNAL_3e677776_4_k_cu_b4192935_33334cuda3std3__441_GLOBAL__N__3e677776_4_k_cu_b4192935_33336ignoreE,@object
	.size		_ZN39_INTERNAL_3e677776_4_k_cu_b4192935_33334cuda3std3__441_GLOBAL__N__3e677776_4_k_cu_b4192935_33336ignoreE,(_ZN39_INTERNAL_3e677776_4_k_cu_b4192935_33334cute7productE - _ZN39_INTERNAL_3e677776_4_k_cu_b4192935_33334cuda3std3__441_GLOBAL__N__3e677776_4_k_cu_b4192935_33336ignoreE)
_ZN39_INTERNAL_3e677776_4_k_cu_b4192935_33334cuda3std3__441_GLOBAL__N__3e677776_4_k_cu_b4192935_33336ignoreE:
	.zero		1
	.type		_ZN39_INTERNAL_3e677776_4_k_cu_b4192935_33334cute7productE,@object
	.size		_ZN39_INTERNAL_3e677776_4_k_cu_b4192935_33334cute7productE,(_ZN39_INTERNAL_3e677776_4_k_cu_b4192935_33334cuda3std3__45__cpo3endE - _ZN39_INTERNAL_3e677776_4_k_cu_b4192935_33334cute7productE)
_ZN39_INTERNAL_3e677776_4_k_cu_b4192935_33334cute7productE:
	.zero		1
	.type		_ZN39_INTERNAL_3e677776_4_k_cu_b4192935_33334cuda3std3__45__cpo3endE,@object
	.size		_ZN39_INTERNAL_3e677776_4_k_cu_b4192935_33334cuda3std3__45__cpo3endE,(_ZN39_INTERNAL_3e677776_4_k_cu_b4192935_33334cuda3std3__419piecewise_constructE - _ZN39_INTERNAL_3e677776_4_k_cu_b4192935_33334cuda3std3__45__cpo3endE)
_ZN39_INTERNAL_3e677776_4_k_cu_b4192935_33334cuda3std3__45__cpo3endE:
	.zero		1
	.type		_ZN39_INTERNAL_3e677776_4_k_cu_b4192935_33334cuda3std3__419piecewise_constructE,@object
	.size		_ZN39_INTERNAL_3e677776_4_k_cu_b4192935_33334cuda3std3__419piecewise_constructE,(_ZN39_INTERNAL_3e677776_4_k_cu_b4192935_33334cuda3std3__45__cpo4cendE - _ZN39_INTERNAL_3e677776_4_k_cu_b4192935_33334cuda3std3__419piecewise_constructE)
_ZN39_INTERNAL_3e677776_4_k_cu_b4192935_33334cuda3std3__419piecewise_constructE:
	.zero		1
	.type		_ZN39_INTERNAL_3e677776_4_k_cu_b4192935_33334cuda3std3__45__cpo4cendE,@object
	.size		_ZN39_INTERNAL_3e677776_4_k_cu_b4192935_33334cuda3std3__45__cpo4cendE,(_ZN39_INTERNAL_3e677776_4_k_cu_b4192935_33334cuda3std6ranges3__45__cpo4swapE - _ZN39_INTERNAL_3e677776_4_k_cu_b4192935_33334cuda3std3__45__cpo4cendE)
_ZN39_INTERNAL_3e677776_4_k_cu_b4192935_33334cuda3std3__45__cpo4cendE:
	.zero		1
	.type		_ZN39_INTERNAL_3e677776_4_k_cu_b4192935_33334cuda3std6ranges3__45__cpo4swapE,@object
	.size		_ZN39_INTERNAL_3e677776_4_k_cu_b4192935_33334cuda3std6ranges3__45__cpo4swapE,(.L_8 - _ZN39_INTERNAL_3e677776_4_k_cu_b4192935_33334cuda3std6ranges3__45__cpo4swapE)
_ZN39_INTERNAL_3e677776_4_k_cu_b4192935_33334cuda3std6ranges3__45__cpo4swapE:
	.zero		1
.L_8:


//--------------------- .nv.constant0._ZN7cutlass13device_kernelINS_4gemm6kernel13GemmUniversalIN4cute5tupleIJiiiiEEENS1_10collective13CollectiveMmaINS1_34MainloopSm90TmaGmmaWarpSpecializedILi4ENS5_IJNS4_1CILi2EEESB_NSA_ILi1EEEEEENS1_35KernelTmaWarpSpecializedCooperativeEEENS5_IJNSA_ILi128EEENSA_ILi64EEESG_EEENS_10bfloat16_tENS5_IJlSC_lEEESJ_SK_NS4_8TiledMMAINS4_8MMA_AtomIJNS4_4SM904GMMA27MMA_64x64x16_F32BF16BF16_SSILNSO_5MajorE0ELSQ_0ELNSO_7ScaleInE1ELSR_1EEEEEENS4_6LayoutINS5_IJSB_SC_SC_EEENS5_IJSC_NSA_ILi0EEESW_EEEEENS5_IJNS4_10UnderscoreESZ_SZ_EEEEENS4_23SM90_TMA_LOAD_MULTICASTENS4_14ComposedLayoutINS4_7SwizzleILi3ELi4ELi3EEENS4_18smem_ptr_flag_bitsILi16EEENSU_INS5_IJNSA_ILi8EEESH_EEENS5_IJSH_SC_EEEEEEEvNS4_8identityES12_S1C_vS1D_EENS_8epilogue10collective6detail29Sm90TmaWarpSpecializedAdapterINS1G_15DefaultEpilogueISJ_SK_SK_NS1F_6thread17LinearCombinationISJ_Li1EffLNS1K_9ScaleType4KindE0ELNS_15FloatRoundStyleE2ESJ_EENS1_15EpilogueDefaultEEEEEvvEEEEvNT_6ParamsE --------------------------
	.section	.nv.constant0._ZN7cutlass13device_kernelINS_4gemm6kernel13GemmUniversalIN4cute5tupleIJiiiiEEENS1_10collective13CollectiveMmaINS1_34MainloopSm90TmaGmmaWarpSpecializedILi4ENS5_IJNS4_1CILi2EEESB_NSA_ILi1EEEEEENS1_35KernelTmaWarpSpecializedCooperativeEEENS5_IJNSA_ILi128EEENSA_ILi64EEESG_EEENS_10bfloat16_tENS5_IJlSC_lEEESJ_SK_NS4_8TiledMMAINS4_8MMA_AtomIJNS4_4SM904GMMA27MMA_64x64x16_F32BF16BF16_SSILNSO_5MajorE0ELSQ_0ELNSO_7ScaleInE1ELSR_1EEEEEENS4_6LayoutINS5_IJSB_SC_SC_EEENS5_IJSC_NSA_ILi0EEESW_EEEEENS5_IJNS4_10UnderscoreESZ_SZ_EEEEENS4_23SM90_TMA_LOAD_MULTICASTENS4_14ComposedLayoutINS4_7SwizzleILi3ELi4ELi3EEENS4_18smem_ptr_flag_bitsILi16EEENSU_INS5_IJNSA_ILi8EEESH_EEENS5_IJSH_SC_EEEEEEEvNS4_8identityES12_S1C_vS1D_EENS_8epilogue10collective6detail29Sm90TmaWarpSpecializedAdapterINS1G_15DefaultEpilogueISJ_SK_SK_NS1F_6thread17LinearCombinationISJ_Li1EffLNS1K_9ScaleType4KindE0ELNS_15FloatRoundStyleE2ESJ_EENS1_15EpilogueDefaultEEEEEvvEEEEvNT_6ParamsE,"a",@progbits
	.sectionflags	@""
	.align	4
.nv.constant0._ZN7cutlass13device_kernelINS_4gemm6kernel13GemmUniversalIN4cute5tupleIJiiiiEEENS1_10collective13CollectiveMmaINS1_34MainloopSm90TmaGmmaWarpSpecializedILi4ENS5_IJNS4_1CILi2EEESB_NSA_ILi1EEEEEENS1_35KernelTmaWarpSpecializedCooperativeEEENS5_IJNSA_ILi128EEENSA_ILi64EEESG_EEENS_10bfloat16_tENS5_IJlSC_lEEESJ_SK_NS4_8TiledMMAINS4_8MMA_AtomIJNS4_4SM904GMMA27MMA_64x64x16_F32BF16BF16_SSILNSO_5MajorE0ELSQ_0ELNSO_7ScaleInE1ELSR_1EEEEEENS4_6LayoutINS5_IJSB_SC_SC_EEENS5_IJSC_NSA_ILi0EEESW_EEEEENS5_IJNS4_10UnderscoreESZ_SZ_EEEEENS4_23SM90_TMA_LOAD_MULTICASTENS4_14ComposedLayoutINS4_7SwizzleILi3ELi4ELi3EEENS4_18smem_ptr_flag_bitsILi16EEENSU_INS5_IJNSA_ILi8EEESH_EEENS5_IJSH_SC_EEEEEEEvNS4_8identityES12_S1C_vS1D_EENS_8epilogue10collective6detail29Sm90TmaWarpSpecializedAdapterINS1G_15DefaultEpilogueISJ_SK_SK_NS1F_6thread17LinearCombinationISJ_Li1EffLNS1K_9ScaleType4KindE0ELNS_15FloatRoundStyleE2ESJ_EENS1_15EpilogueDefaultEEEEEvvEEEEvNT_6ParamsE:
	.zero		1664


//--------------------- SYMBOLS --------------------------

	.type		.nv.reservedSmem.offset0,@object
	.size		.nv.reservedSmem.offset0,0x4
	.type		__assertfail,@function
